//
// Generated by NVIDIA NVVM Compiler
//
// Compiler Build ID: CL-36424714
// Cuda compilation tools, release 13.0, V13.0.88
// Based on NVVM 20.0.0
//

.version 9.0
.target sm_100
.address_size 64

	// .globl	_Z14softmax_kernelPfiii

.visible .entry _Z14softmax_kernelPfiii(
	.param .u64 .ptr .align 1 _Z14softmax_kernelPfiii_param_0,
	.param .u32 _Z14softmax_kernelPfiii_param_1,
	.param .u32 _Z14softmax_kernelPfiii_param_2,
	.param .u32 _Z14softmax_kernelPfiii_param_3
)
{
	.reg .pred 	%p<28>;
	.reg .b32 	%r<101>;
	.reg .b32 	%f<385>;
	.reg .b64 	%rd<73>;

	ld.param.u64 	%rd8, [_Z14softmax_kernelPfiii_param_0];
	ld.param.u32 	%r36, [_Z14softmax_kernelPfiii_param_2];
	ld.param.u32 	%r35, [_Z14softmax_kernelPfiii_param_3];
	mov.u32 	%r37, %ctaid.x;
	mov.u32 	%r38, %tid.y;
	mad.lo.s32 	%r1, %r36, %r37, %r38;
	setp.lt.s32 	%p1, %r35, 1;
	@%p1 bra 	$L__BB0_40;
	cvta.to.global.u64 	%rd9, %rd8;
	mul.lo.s32 	%r40, %r35, %r35;
	mul.lo.s32 	%r41, %r40, %r1;
	mul.wide.s32 	%rd10, %r41, 4;
	add.s64 	%rd1, %rd9, %rd10;
	and.b32  	%r2, %r35, 15;
	add.s32 	%r3, %r2, -1;
	and.b32  	%r4, %r35, 7;
	add.s32 	%r5, %r4, -1;
	and.b32  	%r6, %r35, 3;
	and.b32  	%r7, %r35, 2147483632;
	and.b32  	%r8, %r35, 2147483640;
	and.b32  	%r9, %r35, 1;
	neg.s32 	%r10, %r7;
	add.s64 	%rd2, %rd1, 32;
	mov.b32 	%r88, 0;
$L__BB0_2:
	setp.lt.u32 	%p2, %r35, 16;
	mul.lo.s32 	%r12, %r88, %r35;
	mov.f32 	%f376, 0fCE6E6B28;
	mov.b32 	%r91, 0;
	@%p2 bra 	$L__BB0_5;
	mul.wide.u32 	%rd11, %r12, 4;
	add.s64 	%rd72, %rd2, %rd11;
	mov.f32 	%f376, 0fCE6E6B28;
	mov.u32 	%r89, %r10;
$L__BB0_4:
	.pragma "nounroll";
	ld.global.f32 	%f30, [%rd72+-32];
	max.f32 	%f31, %f376, %f30;
	ld.global.f32 	%f32, [%rd72+-28];
	max.f32 	%f33, %f31, %f32;
	ld.global.f32 	%f34, [%rd72+-24];
	max.f32 	%f35, %f33, %f34;
	ld.global.f32 	%f36, [%rd72+-20];
	max.f32 	%f37, %f35, %f36;
	ld.global.f32 	%f38, [%rd72+-16];
	max.f32 	%f39, %f37, %f38;
	ld.global.f32 	%f40, [%rd72+-12];
	max.f32 	%f41, %f39, %f40;
	ld.global.f32 	%f42, [%rd72+-8];
	max.f32 	%f43, %f41, %f42;
	ld.global.f32 	%f44, [%rd72+-4];
	max.f32 	%f45, %f43, %f44;
	ld.global.f32 	%f46, [%rd72];
	max.f32 	%f47, %f45, %f46;
	ld.global.f32 	%f48, [%rd72+4];
	max.f32 	%f49, %f47, %f48;
	ld.global.f32 	%f50, [%rd72+8];
	max.f32 	%f51, %f49, %f50;
	ld.global.f32 	%f52, [%rd72+12];
	max.f32 	%f53, %f51, %f52;
	ld.global.f32 	%f54, [%rd72+16];
	max.f32 	%f55, %f53, %f54;
	ld.global.f32 	%f56, [%rd72+20];
	max.f32 	%f57, %f55, %f56;
	ld.global.f32 	%f58, [%rd72+24];
	max.f32 	%f59, %f57, %f58;
	ld.global.f32 	%f60, [%rd72+28];
	max.f32 	%f376, %f59, %f60;
	add.s32 	%r89, %r89, 16;
	add.s64 	%rd72, %rd72, 64;
	setp.ne.s32 	%p3, %r89, 0;
	mov.u32 	%r91, %r7;
	@%p3 bra 	$L__BB0_4;
$L__BB0_5:
	setp.eq.s32 	%p4, %r2, 0;
	@%p4 bra 	$L__BB0_15;
	setp.lt.u32 	%p5, %r3, 7;
	@%p5 bra 	$L__BB0_8;
	add.s32 	%r43, %r91, %r12;
	mul.wide.u32 	%rd12, %r43, 4;
	add.s64 	%rd13, %rd1, %rd12;
	ld.global.f32 	%f62, [%rd13];
	max.f32 	%f63, %f376, %f62;
	cvt.u64.u32 	%rd14, %r12;
	cvt.u64.u32 	%rd15, %r91;
	add.s64 	%rd16, %rd15, %rd14;
	shl.b64 	%rd17, %rd16, 2;
	add.s64 	%rd18, %rd1, %rd17;
	ld.global.f32 	%f64, [%rd18+4];
	max.f32 	%f65, %f63, %f64;
	ld.global.f32 	%f66, [%rd18+8];
	max.f32 	%f67, %f65, %f66;
	ld.global.f32 	%f68, [%rd18+12];
	max.f32 	%f69, %f67, %f68;
	ld.global.f32 	%f70, [%rd18+16];
	max.f32 	%f71, %f69, %f70;
	ld.global.f32 	%f72, [%rd18+20];
	max.f32 	%f73, %f71, %f72;
	ld.global.f32 	%f74, [%rd18+24];
	max.f32 	%f75, %f73, %f74;
	ld.global.f32 	%f76, [%rd18+28];
	max.f32 	%f376, %f75, %f76;
	add.s32 	%r91, %r91, 8;
$L__BB0_8:
	setp.eq.s32 	%p6, %r4, 0;
	@%p6 bra 	$L__BB0_15;
	setp.lt.u32 	%p7, %r5, 3;
	@%p7 bra 	$L__BB0_11;
	add.s32 	%r44, %r91, %r12;
	mul.wide.u32 	%rd19, %r44, 4;
	add.s64 	%rd20, %rd1, %rd19;
	ld.global.f32 	%f78, [%rd20];
	max.f32 	%f79, %f376, %f78;
	cvt.u64.u32 	%rd21, %r12;
	cvt.u64.u32 	%rd22, %r91;
	add.s64 	%rd23, %rd22, %rd21;
	shl.b64 	%rd24, %rd23, 2;
	add.s64 	%rd25, %rd1, %rd24;
	ld.global.f32 	%f80, [%rd25+4];
	max.f32 	%f81, %f79, %f80;
	ld.global.f32 	%f82, [%rd25+8];
	max.f32 	%f83, %f81, %f82;
	ld.global.f32 	%f84, [%rd25+12];
	max.f32 	%f376, %f83, %f84;
	add.s32 	%r91, %r91, 4;
$L__BB0_11:
	setp.eq.s32 	%p8, %r6, 0;
	@%p8 bra 	$L__BB0_15;
	setp.eq.s32 	%p9, %r6, 1;
	add.s32 	%r45, %r91, %r12;
	mul.wide.u32 	%rd26, %r45, 4;
	add.s64 	%rd27, %rd1, %rd26;
	ld.global.f32 	%f85, [%rd27];
	max.f32 	%f376, %f376, %f85;
	@%p9 bra 	$L__BB0_15;
	setp.eq.s32 	%p10, %r6, 2;
	cvt.u64.u32 	%rd28, %r12;
	cvt.u64.u32 	%rd29, %r91;
	add.s64 	%rd30, %rd29, %rd28;
	shl.b64 	%rd31, %rd30, 2;
	add.s64 	%rd6, %rd1, %rd31;
	ld.global.f32 	%f86, [%rd6+4];
	max.f32 	%f376, %f376, %f86;
	@%p10 bra 	$L__BB0_15;
	ld.global.f32 	%f87, [%rd6+8];
	max.f32 	%f376, %f376, %f87;
$L__BB0_15:
	setp.lt.u32 	%p11, %r35, 8;
	mov.f32 	%f384, 0f00000000;
	mov.b32 	%r95, 0;
	@%p11 bra 	$L__BB0_18;
	mov.f32 	%f384, 0f00000000;
	mov.b32 	%r93, 0;
$L__BB0_17:
	.pragma "nounroll";
	add.s32 	%r48, %r93, %r12;
	mul.wide.u32 	%rd32, %r48, 4;
	add.s64 	%rd33, %rd1, %rd32;
	ld.global.f32 	%f91, [%rd33];
	sub.f32 	%f92, %f91, %f376;
	mul.f32 	%f93, %f92, 0f3F000000;
	fma.rn.f32 	%f94, %f93, 0f3BBB989D, 0f3F000000;
	cvt.sat.f32.f32 	%f95, %f94;
	mov.f32 	%f96, 0f4B400001;
	mov.f32 	%f97, 0f437C0000;
	fma.rm.f32 	%f98, %f95, %f97, %f96;
	add.f32 	%f99, %f98, 0fCB40007F;
	neg.f32 	%f100, %f99;
	fma.rn.f32 	%f101, %f93, 0f3FB8AA3B, %f100;
	fma.rn.f32 	%f102, %f93, 0f32A57060, %f101;
	mov.b32 	%r49, %f98;
	shl.b32 	%r50, %r49, 23;
	mov.b32 	%f103, %r50;
	ex2.approx.ftz.f32 	%f104, %f102;
	mul.f32 	%f105, %f104, %f103;
	st.global.f32 	[%rd33], %f105;
	add.f32 	%f106, %f384, %f105;
	ld.global.f32 	%f107, [%rd33+4];
	sub.f32 	%f108, %f107, %f376;
	mul.f32 	%f109, %f108, 0f3F000000;
	fma.rn.f32 	%f110, %f109, 0f3BBB989D, 0f3F000000;
	cvt.sat.f32.f32 	%f111, %f110;
	fma.rm.f32 	%f112, %f111, %f97, %f96;
	add.f32 	%f113, %f112, 0fCB40007F;
	neg.f32 	%f114, %f113;
	fma.rn.f32 	%f115, %f109, 0f3FB8AA3B, %f114;
	fma.rn.f32 	%f116, %f109, 0f32A57060, %f115;
	mov.b32 	%r51, %f112;
	shl.b32 	%r52, %r51, 23;
	mov.b32 	%f117, %r52;
	ex2.approx.ftz.f32 	%f118, %f116;
	mul.f32 	%f119, %f118, %f117;
	st.global.f32 	[%rd33+4], %f119;
	add.f32 	%f120, %f106, %f119;
	ld.global.f32 	%f121, [%rd33+8];
	sub.f32 	%f122, %f121, %f376;
	mul.f32 	%f123, %f122, 0f3F000000;
	fma.rn.f32 	%f124, %f123, 0f3BBB989D, 0f3F000000;
	cvt.sat.f32.f32 	%f125, %f124;
	fma.rm.f32 	%f126, %f125, %f97, %f96;
	add.f32 	%f127, %f126, 0fCB40007F;
	neg.f32 	%f128, %f127;
	fma.rn.f32 	%f129, %f123, 0f3FB8AA3B, %f128;
	fma.rn.f32 	%f130, %f123, 0f32A57060, %f129;
	mov.b32 	%r53, %f126;
	shl.b32 	%r54, %r53, 23;
	mov.b32 	%f131, %r54;
	ex2.approx.ftz.f32 	%f132, %f130;
	mul.f32 	%f133, %f132, %f131;
	st.global.f32 	[%rd33+8], %f133;
	add.f32 	%f134, %f120, %f133;
	ld.global.f32 	%f135, [%rd33+12];
	sub.f32 	%f136, %f135, %f376;
	mul.f32 	%f137, %f136, 0f3F000000;
	fma.rn.f32 	%f138, %f137, 0f3BBB989D, 0f3F000000;
	cvt.sat.f32.f32 	%f139, %f138;
	fma.rm.f32 	%f140, %f139, %f97, %f96;
	add.f32 	%f141, %f140, 0fCB40007F;
	neg.f32 	%f142, %f141;
	fma.rn.f32 	%f143, %f137, 0f3FB8AA3B, %f142;
	fma.rn.f32 	%f144, %f137, 0f32A57060, %f143;
	mov.b32 	%r55, %f140;
	shl.b32 	%r56, %r55, 23;
	mov.b32 	%f145, %r56;
	ex2.approx.ftz.f32 	%f146, %f144;
	mul.f32 	%f147, %f146, %f145;
	st.global.f32 	[%rd33+12], %f147;
	add.f32 	%f148, %f134, %f147;
	ld.global.f32 	%f149, [%rd33+16];
	sub.f32 	%f150, %f149, %f376;
	mul.f32 	%f151, %f150, 0f3F000000;
	fma.rn.f32 	%f152, %f151, 0f3BBB989D, 0f3F000000;
	cvt.sat.f32.f32 	%f153, %f152;
	fma.rm.f32 	%f154, %f153, %f97, %f96;
	add.f32 	%f155, %f154, 0fCB40007F;
	neg.f32 	%f156, %f155;
	fma.rn.f32 	%f157, %f151, 0f3FB8AA3B, %f156;
	fma.rn.f32 	%f158, %f151, 0f32A57060, %f157;
	mov.b32 	%r57, %f154;
	shl.b32 	%r58, %r57, 23;
	mov.b32 	%f159, %r58;
	ex2.approx.ftz.f32 	%f160, %f158;
	mul.f32 	%f161, %f160, %f159;
	st.global.f32 	[%rd33+16], %f161;
	add.f32 	%f162, %f148, %f161;
	ld.global.f32 	%f163, [%rd33+20];
	sub.f32 	%f164, %f163, %f376;
	mul.f32 	%f165, %f164, 0f3F000000;
	fma.rn.f32 	%f166, %f165, 0f3BBB989D, 0f3F000000;
	cvt.sat.f32.f32 	%f167, %f166;
	fma.rm.f32 	%f168, %f167, %f97, %f96;
	add.f32 	%f169, %f168, 0fCB40007F;
	neg.f32 	%f170, %f169;
	fma.rn.f32 	%f171, %f165, 0f3FB8AA3B, %f170;
	fma.rn.f32 	%f172, %f165, 0f32A57060, %f171;
	mov.b32 	%r59, %f168;
	shl.b32 	%r60, %r59, 23;
	mov.b32 	%f173, %r60;
	ex2.approx.ftz.f32 	%f174, %f172;
	mul.f32 	%f175, %f174, %f173;
	st.global.f32 	[%rd33+20], %f175;
	add.f32 	%f176, %f162, %f175;
	ld.global.f32 	%f177, [%rd33+24];
	sub.f32 	%f178, %f177, %f376;
	mul.f32 	%f179, %f178, 0f3F000000;
	fma.rn.f32 	%f180, %f179, 0f3BBB989D, 0f3F000000;
	cvt.sat.f32.f32 	%f181, %f180;
	fma.rm.f32 	%f182, %f181, %f97, %f96;
	add.f32 	%f183, %f182, 0fCB40007F;
	neg.f32 	%f184, %f183;
	fma.rn.f32 	%f185, %f179, 0f3FB8AA3B, %f184;
	fma.rn.f32 	%f186, %f179, 0f32A57060, %f185;
	mov.b32 	%r61, %f182;
	shl.b32 	%r62, %r61, 23;
	mov.b32 	%f187, %r62;
	ex2.approx.ftz.f32 	%f188, %f186;
	mul.f32 	%f189, %f188, %f187;
	st.global.f32 	[%rd33+24], %f189;
	add.f32 	%f190, %f176, %f189;
	ld.global.f32 	%f191, [%rd33+28];
	sub.f32 	%f192, %f191, %f376;
	mul.f32 	%f193, %f192, 0f3F000000;
	fma.rn.f32 	%f194, %f193, 0f3BBB989D, 0f3F000000;
	cvt.sat.f32.f32 	%f195, %f194;
	fma.rm.f32 	%f196, %f195, %f97, %f96;
	add.f32 	%f197, %f196, 0fCB40007F;
	neg.f32 	%f198, %f197;
	fma.rn.f32 	%f199, %f193, 0f3FB8AA3B, %f198;
	fma.rn.f32 	%f200, %f193, 0f32A57060, %f199;
	mov.b32 	%r63, %f196;
	shl.b32 	%r64, %r63, 23;
	mov.b32 	%f201, %r64;
	ex2.approx.ftz.f32 	%f202, %f200;
	mul.f32 	%f203, %f202, %f201;
	st.global.f32 	[%rd33+28], %f203;
	add.f32 	%f384, %f190, %f203;
	add.s32 	%r93, %r93, 8;
	setp.ne.s32 	%p12, %r93, %r8;
	mov.u32 	%r95, %r8;
	@%p12 bra 	$L__BB0_17;
$L__BB0_18:
	setp.eq.s32 	%p13, %r4, 0;
	@%p13 bra 	$L__BB0_26;
	setp.lt.u32 	%p14, %r5, 3;
	@%p14 bra 	$L__BB0_21;
	add.s32 	%r65, %r95, %r12;
	mul.wide.u32 	%rd34, %r65, 4;
	add.s64 	%rd35, %rd1, %rd34;
	ld.global.f32 	%f205, [%rd35];
	sub.f32 	%f206, %f205, %f376;
	mul.f32 	%f207, %f206, 0f3F000000;
	fma.rn.f32 	%f208, %f207, 0f3BBB989D, 0f3F000000;
	cvt.sat.f32.f32 	%f209, %f208;
	mov.f32 	%f210, 0f4B400001;
	mov.f32 	%f211, 0f437C0000;
	fma.rm.f32 	%f212, %f209, %f211, %f210;
	add.f32 	%f213, %f212, 0fCB40007F;
	neg.f32 	%f214, %f213;
	fma.rn.f32 	%f215, %f207, 0f3FB8AA3B, %f214;
	fma.rn.f32 	%f216, %f207, 0f32A57060, %f215;
	mov.b32 	%r66, %f212;
	shl.b32 	%r67, %r66, 23;
	mov.b32 	%f217, %r67;
	ex2.approx.ftz.f32 	%f218, %f216;
	mul.f32 	%f219, %f218, %f217;
	st.global.f32 	[%rd35], %f219;
	add.f32 	%f220, %f384, %f219;
	cvt.u64.u32 	%rd36, %r12;
	cvt.u64.u32 	%rd37, %r95;
	add.s64 	%rd38, %rd37, %rd36;
	shl.b64 	%rd39, %rd38, 2;
	add.s64 	%rd40, %rd1, %rd39;
	ld.global.f32 	%f221, [%rd40+4];
	sub.f32 	%f222, %f221, %f376;
	mul.f32 	%f223, %f222, 0f3F000000;
	fma.rn.f32 	%f224, %f223, 0f3BBB989D, 0f3F000000;
	cvt.sat.f32.f32 	%f225, %f224;
	fma.rm.f32 	%f226, %f225, %f211, %f210;
	add.f32 	%f227, %f226, 0fCB40007F;
	neg.f32 	%f228, %f227;
	fma.rn.f32 	%f229, %f223, 0f3FB8AA3B, %f228;
	fma.rn.f32 	%f230, %f223, 0f32A57060, %f229;
	mov.b32 	%r68, %f226;
	shl.b32 	%r69, %r68, 23;
	mov.b32 	%f231, %r69;
	ex2.approx.ftz.f32 	%f232, %f230;
	mul.f32 	%f233, %f232, %f231;
	st.global.f32 	[%rd40+4], %f233;
	add.f32 	%f234, %f220, %f233;
	ld.global.f32 	%f235, [%rd40+8];
	sub.f32 	%f236, %f235, %f376;
	mul.f32 	%f237, %f236, 0f3F000000;
	fma.rn.f32 	%f238, %f237, 0f3BBB989D, 0f3F000000;
	cvt.sat.f32.f32 	%f239, %f238;
	fma.rm.f32 	%f240, %f239, %f211, %f210;
	add.f32 	%f241, %f240, 0fCB40007F;
	neg.f32 	%f242, %f241;
	fma.rn.f32 	%f243, %f237, 0f3FB8AA3B, %f242;
	fma.rn.f32 	%f244, %f237, 0f32A57060, %f243;
	mov.b32 	%r70, %f240;
	shl.b32 	%r71, %r70, 23;
	mov.b32 	%f245, %r71;
	ex2.approx.ftz.f32 	%f246, %f244;
	mul.f32 	%f247, %f246, %f245;
	st.global.f32 	[%rd40+8], %f247;
	add.f32 	%f248, %f234, %f247;
	ld.global.f32 	%f249, [%rd40+12];
	sub.f32 	%f250, %f249, %f376;
	mul.f32 	%f251, %f250, 0f3F000000;
	fma.rn.f32 	%f252, %f251, 0f3BBB989D, 0f3F000000;
	cvt.sat.f32.f32 	%f253, %f252;
	fma.rm.f32 	%f254, %f253, %f211, %f210;
	add.f32 	%f255, %f254, 0fCB40007F;
	neg.f32 	%f256, %f255;
	fma.rn.f32 	%f257, %f251, 0f3FB8AA3B, %f256;
	fma.rn.f32 	%f258, %f251, 0f32A57060, %f257;
	mov.b32 	%r72, %f254;
	shl.b32 	%r73, %r72, 23;
	mov.b32 	%f259, %r73;
	ex2.approx.ftz.f32 	%f260, %f258;
	mul.f32 	%f261, %f260, %f259;
	st.global.f32 	[%rd40+12], %f261;
	add.f32 	%f384, %f248, %f261;
	add.s32 	%r95, %r95, 4;
$L__BB0_21:
	setp.eq.s32 	%p15, %r6, 0;
	@%p15 bra 	$L__BB0_26;
	setp.eq.s32 	%p16, %r6, 1;
	@%p16 bra 	$L__BB0_24;
	add.s32 	%r74, %r95, %r12;
	mul.wide.u32 	%rd41, %r74, 4;
	add.s64 	%rd42, %rd1, %rd41;
	ld.global.f32 	%f263, [%rd42];
	sub.f32 	%f264, %f263, %f376;
	mul.f32 	%f265, %f264, 0f3F000000;
	fma.rn.f32 	%f266, %f265, 0f3BBB989D, 0f3F000000;
	cvt.sat.f32.f32 	%f267, %f266;
	mov.f32 	%f268, 0f4B400001;
	mov.f32 	%f269, 0f437C0000;
	fma.rm.f32 	%f270, %f267, %f269, %f268;
	add.f32 	%f271, %f270, 0fCB40007F;
	neg.f32 	%f272, %f271;
	fma.rn.f32 	%f273, %f265, 0f3FB8AA3B, %f272;
	fma.rn.f32 	%f274, %f265, 0f32A57060, %f273;
	mov.b32 	%r75, %f270;
	shl.b32 	%r76, %r75, 23;
	mov.b32 	%f275, %r76;
	ex2.approx.ftz.f32 	%f276, %f274;
	mul.f32 	%f277, %f276, %f275;
	st.global.f32 	[%rd42], %f277;
	add.f32 	%f278, %f384, %f277;
	cvt.u64.u32 	%rd43, %r12;
	cvt.u64.u32 	%rd44, %r95;
	add.s64 	%rd45, %rd44, %rd43;
	shl.b64 	%rd46, %rd45, 2;
	add.s64 	%rd47, %rd1, %rd46;
	ld.global.f32 	%f279, [%rd47+4];
	sub.f32 	%f280, %f279, %f376;
	mul.f32 	%f281, %f280, 0f3F000000;
	fma.rn.f32 	%f282, %f281, 0f3BBB989D, 0f3F000000;
	cvt.sat.f32.f32 	%f283, %f282;
	fma.rm.f32 	%f284, %f283, %f269, %f268;
	add.f32 	%f285, %f284, 0fCB40007F;
	neg.f32 	%f286, %f285;
	fma.rn.f32 	%f287, %f281, 0f3FB8AA3B, %f286;
	fma.rn.f32 	%f288, %f281, 0f32A57060, %f287;
	mov.b32 	%r77, %f284;
	shl.b32 	%r78, %r77, 23;
	mov.b32 	%f289, %r78;
	ex2.approx.ftz.f32 	%f290, %f288;
	mul.f32 	%f291, %f290, %f289;
	st.global.f32 	[%rd47+4], %f291;
	add.f32 	%f384, %f278, %f291;
	add.s32 	%r95, %r95, 2;
$L__BB0_24:
	setp.eq.s32 	%p17, %r9, 0;
	@%p17 bra 	$L__BB0_26;
	add.s32 	%r79, %r95, %r12;
	mul.wide.u32 	%rd48, %r79, 4;
	add.s64 	%rd49, %rd1, %rd48;
	ld.global.f32 	%f292, [%rd49];
	sub.f32 	%f293, %f292, %f376;
	mul.f32 	%f294, %f293, 0f3F000000;
	fma.rn.f32 	%f295, %f294, 0f3BBB989D, 0f3F000000;
	cvt.sat.f32.f32 	%f296, %f295;
	mov.f32 	%f297, 0f4B400001;
	mov.f32 	%f298, 0f437C0000;
	fma.rm.f32 	%f299, %f296, %f298, %f297;
	add.f32 	%f300, %f299, 0fCB40007F;
	neg.f32 	%f301, %f300;
	fma.rn.f32 	%f302, %f294, 0f3FB8AA3B, %f301;
	fma.rn.f32 	%f303, %f294, 0f32A57060, %f302;
	mov.b32 	%r80, %f299;
	shl.b32 	%r81, %r80, 23;
	mov.b32 	%f304, %r81;
	ex2.approx.ftz.f32 	%f305, %f303;
	mul.f32 	%f306, %f305, %f304;
	st.global.f32 	[%rd49], %f306;
	add.f32 	%f384, %f384, %f306;
$L__BB0_26:
	setp.lt.u32 	%p18, %r35, 16;
	mov.b32 	%r99, 0;
	@%p18 bra 	$L__BB0_29;
	mov.b32 	%r97, 0;
$L__BB0_28:
	.pragma "nounroll";
	add.s32 	%r84, %r97, %r12;
	mul.wide.u32 	%rd50, %r84, 4;
	add.s64 	%rd51, %rd1, %rd50;
	ld.global.f32 	%f307, [%rd51];
	div.rn.f32 	%f308, %f307, %f384;
	st.global.f32 	[%rd51], %f308;
	ld.global.f32 	%f309, [%rd51+4];
	div.rn.f32 	%f310, %f309, %f384;
	st.global.f32 	[%rd51+4], %f310;
	ld.global.f32 	%f311, [%rd51+8];
	div.rn.f32 	%f312, %f311, %f384;
	st.global.f32 	[%rd51+8], %f312;
	ld.global.f32 	%f313, [%rd51+12];
	div.rn.f32 	%f314, %f313, %f384;
	st.global.f32 	[%rd51+12], %f314;
	ld.global.f32 	%f315, [%rd51+16];
	div.rn.f32 	%f316, %f315, %f384;
	st.global.f32 	[%rd51+16], %f316;
	ld.global.f32 	%f317, [%rd51+20];
	div.rn.f32 	%f318, %f317, %f384;
	st.global.f32 	[%rd51+20], %f318;
	ld.global.f32 	%f319, [%rd51+24];
	div.rn.f32 	%f320, %f319, %f384;
	st.global.f32 	[%rd51+24], %f320;
	ld.global.f32 	%f321, [%rd51+28];
	div.rn.f32 	%f322, %f321, %f384;
	st.global.f32 	[%rd51+28], %f322;
	ld.global.f32 	%f323, [%rd51+32];
	div.rn.f32 	%f324, %f323, %f384;
	st.global.f32 	[%rd51+32], %f324;
	ld.global.f32 	%f325, [%rd51+36];
	div.rn.f32 	%f326, %f325, %f384;
	st.global.f32 	[%rd51+36], %f326;
	ld.global.f32 	%f327, [%rd51+40];
	div.rn.f32 	%f328, %f327, %f384;
	st.global.f32 	[%rd51+40], %f328;
	ld.global.f32 	%f329, [%rd51+44];
	div.rn.f32 	%f330, %f329, %f384;
	st.global.f32 	[%rd51+44], %f330;
	ld.global.f32 	%f331, [%rd51+48];
	div.rn.f32 	%f332, %f331, %f384;
	st.global.f32 	[%rd51+48], %f332;
	ld.global.f32 	%f333, [%rd51+52];
	div.rn.f32 	%f334, %f333, %f384;
	st.global.f32 	[%rd51+52], %f334;
	ld.global.f32 	%f335, [%rd51+56];
	div.rn.f32 	%f336, %f335, %f384;
	st.global.f32 	[%rd51+56], %f336;
	ld.global.f32 	%f337, [%rd51+60];
	div.rn.f32 	%f338, %f337, %f384;
	st.global.f32 	[%rd51+60], %f338;
	add.s32 	%r97, %r97, 16;
	setp.ne.s32 	%p19, %r97, %r7;
	mov.u32 	%r99, %r7;
	@%p19 bra 	$L__BB0_28;
$L__BB0_29:
	setp.eq.s32 	%p20, %r2, 0;
	@%p20 bra 	$L__BB0_39;
	setp.lt.u32 	%p21, %r3, 7;
	@%p21 bra 	$L__BB0_32;
	add.s32 	%r85, %r99, %r12;
	mul.wide.u32 	%rd52, %r85, 4;
	add.s64 	%rd53, %rd1, %rd52;
	ld.global.f32 	%f339, [%rd53];
	div.rn.f32 	%f340, %f339, %f384;
	st.global.f32 	[%rd53], %f340;
	cvt.u64.u32 	%rd54, %r12;
	cvt.u64.u32 	%rd55, %r99;
	add.s64 	%rd56, %rd55, %rd54;
	shl.b64 	%rd57, %rd56, 2;
	add.s64 	%rd58, %rd1, %rd57;
	ld.global.f32 	%f341, [%rd58+4];
	div.rn.f32 	%f342, %f341, %f384;
	st.global.f32 	[%rd58+4], %f342;
	ld.global.f32 	%f343, [%rd58+8];
	div.rn.f32 	%f344, %f343, %f384;
	st.global.f32 	[%rd58+8], %f344;
	ld.global.f32 	%f345, [%rd58+12];
	div.rn.f32 	%f346, %f345, %f384;
	st.global.f32 	[%rd58+12], %f346;
	ld.global.f32 	%f347, [%rd58+16];
	div.rn.f32 	%f348, %f347, %f384;
	st.global.f32 	[%rd58+16], %f348;
	ld.global.f32 	%f349, [%rd58+20];
	div.rn.f32 	%f350, %f349, %f384;
	st.global.f32 	[%rd58+20], %f350;
	ld.global.f32 	%f351, [%rd58+24];
	div.rn.f32 	%f352, %f351, %f384;
	st.global.f32 	[%rd58+24], %f352;
	ld.global.f32 	%f353, [%rd58+28];
	div.rn.f32 	%f354, %f353, %f384;
	st.global.f32 	[%rd58+28], %f354;
	add.s32 	%r99, %r99, 8;
$L__BB0_32:
	setp.eq.s32 	%p22, %r4, 0;
	@%p22 bra 	$L__BB0_39;
	setp.lt.u32 	%p23, %r5, 3;
	@%p23 bra 	$L__BB0_35;
	add.s32 	%r86, %r99, %r12;
	mul.wide.u32 	%rd59, %r86, 4;
	add.s64 	%rd60, %rd1, %rd59;
	ld.global.f32 	%f355, [%rd60];
	div.rn.f32 	%f356, %f355, %f384;
	st.global.f32 	[%rd60], %f356;
	cvt.u64.u32 	%rd61, %r12;
	cvt.u64.u32 	%rd62, %r99;
	add.s64 	%rd63, %rd62, %rd61;
	shl.b64 	%rd64, %rd63, 2;
	add.s64 	%rd65, %rd1, %rd64;
	ld.global.f32 	%f357, [%rd65+4];
	div.rn.f32 	%f358, %f357, %f384;
	st.global.f32 	[%rd65+4], %f358;
	ld.global.f32 	%f359, [%rd65+8];
	div.rn.f32 	%f360, %f359, %f384;
	st.global.f32 	[%rd65+8], %f360;
	ld.global.f32 	%f361, [%rd65+12];
	div.rn.f32 	%f362, %f361, %f384;
	st.global.f32 	[%rd65+12], %f362;
	add.s32 	%r99, %r99, 4;
$L__BB0_35:
	setp.eq.s32 	%p24, %r6, 0;
	@%p24 bra 	$L__BB0_39;
	setp.eq.s32 	%p25, %r6, 1;
	add.s32 	%r87, %r99, %r12;
	mul.wide.u32 	%rd66, %r87, 4;
	add.s64 	%rd67, %rd1, %rd66;
	ld.global.f32 	%f363, [%rd67];
	div.rn.f32 	%f364, %f363, %f384;
	st.global.f32 	[%rd67], %f364;
	@%p25 bra 	$L__BB0_39;
	setp.eq.s32 	%p26, %r6, 2;
	cvt.u64.u32 	%rd68, %r12;
	cvt.u64.u32 	%rd69, %r99;
	add.s64 	%rd70, %rd69, %rd68;
	shl.b64 	%rd71, %rd70, 2;
	add.s64 	%rd7, %rd1, %rd71;
	ld.global.f32 	%f365, [%rd7+4];
	div.rn.f32 	%f366, %f365, %f384;
	st.global.f32 	[%rd7+4], %f366;
	@%p26 bra 	$L__BB0_39;
	ld.global.f32 	%f367, [%rd7+8];
	div.rn.f32 	%f368, %f367, %f384;
	st.global.f32 	[%rd7+8], %f368;
$L__BB0_39:
	add.s32 	%r88, %r88, 1;
	setp.ne.s32 	%p27, %r88, %r35;
	@%p27 bra 	$L__BB0_2;
$L__BB0_40:
	ret;

}


// ===== COMPILED SASS (sm_100) =====

	.target	sm_100

	.elftype	@"ET_EXEC"


//--------------------- .note.nv.tkinfo           --------------------------
	.section	.note.nv.tkinfo,"",@"SHT_NOTE"
	.sectionflags	@"SHF_NOTE_NV_TKINFO"
	.tkinfo
        /*0018*/ 	.word	0x00000002
        /*0030*/ 	.string	""
        /*0030*/ 	.string	"ptxas"
        /*0030*/ 	.string	"Cuda compilation tools, release 13.0, V13.0.88"
        /*0030*/ 	.string	"Build cuda_13.0.r13.0/compiler.36424714_0"
        /*0030*/ 	.string	"-arch sm_100 -m 64 "



//--------------------- .note.nv.cuinfo           --------------------------
	.section	.note.nv.cuinfo,"",@"SHT_NOTE"
	.sectionflags	@"SHF_NOTE_NV_CUINFO"
        /*0018*/ 	.short	0x0002
        /*001a*/ 	.short	0x0064
        /*001c*/ 	.short	0x0082
	.zero		2


//--------------------- .nv.info                  --------------------------
	.section	.nv.info,"",@"SHT_CUDA_INFO"
	.align	4


	//----- nvinfo : EIATTR_REGCOUNT
	.align		4
        /*0000*/ 	.byte	0x04, 0x2f
        /*0002*/ 	.short	(.L_1 - .L_0)
	.align		4
.L_0:
        /*0004*/ 	.word	index@(_Z14softmax_kernelPfiii)
        /*0008*/ 	.word	0x00000020


	//----- nvinfo : EIATTR_FRAME_SIZE
	.align		4
.L_1:
        /*000c*/ 	.byte	0x04, 0x11
        /*000e*/ 	.short	(.L_3 - .L_2)
	.align		4
.L_2:
        /*0010*/ 	.word	index@($__internal_0_$__cuda_sm3x_div_rn_noftz_f32_slowpath)
        /*0014*/ 	.word	0x00000000


	//----- nvinfo : EIATTR_FRAME_SIZE
	.align		4
.L_3:
        /*0018*/ 	.byte	0x04, 0x11
        /*001a*/ 	.short	(.L_5 - .L_4)
	.align		4
.L_4:
        /*001c*/ 	.word	index@(_Z14softmax_kernelPfiii)
        /*0020*/ 	.word	0x00000000


	//----- nvinfo : EIATTR_MIN_STACK_SIZE
	.align		4
.L_5:
        /*0024*/ 	.byte	0x04, 0x12
        /*0026*/ 	.short	(.L_7 - .L_6)
	.align		4
.L_6:
        /*0028*/ 	.word	index@(_Z14softmax_kernelPfiii)
        /*002c*/ 	.word	0x00000000
.L_7:


//--------------------- .nv.compat                --------------------------
	.section	.nv.compat,"",@"SHT_CUDA_COMPAT_INFO"
	.align	4
        /*0000*/ 	.byte	0x02, 0x09, 0x00, 0x00, 0x02, 0x02, 0x01, 0x00, 0x02, 0x05, 0x05, 0x00, 0x03, 0x07, 0x01, 0x01
        /*0010*/ 	.byte	0x02, 0x03, 0x00, 0x00, 0x02, 0x06, 0x01, 0x00, 0x04, 0x0b, 0x08, 0x00, 0x01, 0x00, 0x00, 0x00
        /*0020*/ 	.byte	0x00, 0x00, 0x00, 0x00


//--------------------- .nv.info._Z14softmax_kernelPfiii --------------------------
	.section	.nv.info._Z14softmax_kernelPfiii,"",@"SHT_CUDA_INFO"
	.sectionflags	@""
	.align	4


	//----- nvinfo : EIATTR_CUDA_API_VERSION
	.align		4
        /*0000*/ 	.byte	0x04, 0x37
        /*0002*/ 	.short	(.L_9 - .L_8)
.L_8:
        /*0004*/ 	.word	0x00000082


	//----- nvinfo : EIATTR_KPARAM_INFO
	.align		4
.L_9:
        /*0008*/ 	.byte	0x04, 0x17
        /*000a*/ 	.short	(.L_11 - .L_10)
.L_10:
        /*000c*/ 	.word	0x00000000
        /*0010*/ 	.short	0x0003
        /*0012*/ 	.short	0x0010
        /*0014*/ 	.byte	0x00, 0xf0, 0x11, 0x00


	//----- nvinfo : EIATTR_KPARAM_INFO
	.align		4
.L_11:
        /*0018*/ 	.byte	0x04, 0x17
        /*001a*/ 	.short	(.L_13 - .L_12)
.L_12:
        /*001c*/ 	.word	0x00000000
        /*0020*/ 	.short	0x0002
        /*0022*/ 	.short	0x000c
        /*0024*/ 	.byte	0x00, 0xf0, 0x11, 0x00


	//----- nvinfo : EIATTR_KPARAM_INFO
	.align		4
.L_13:
        /*0028*/ 	.byte	0x04, 0x17
        /*002a*/ 	.short	(.L_15 - .L_14)
.L_14:
        /*002c*/ 	.word	0x00000000
        /*0030*/ 	.short	0x0001
        /*0032*/ 	.short	0x0008
        /*0034*/ 	.byte	0x00, 0xf0, 0x11, 0x00


	//----- nvinfo : EIATTR_KPARAM_INFO
	.align		4
.L_15:
        /*0038*/ 	.byte	0x04, 0x17
        /*003a*/ 	.short	(.L_17 - .L_16)
.L_16:
        /*003c*/ 	.word	0x00000000
        /*0040*/ 	.short	0x0000
        /*0042*/ 	.short	0x0000
        /*0044*/ 	.byte	0x00, 0xf5, 0x21, 0x00


	//----- nvinfo : EIATTR_SPARSE_MMA_MASK
	.align		4
.L_17:
        /*0048*/ 	.byte	0x03, 0x50
        /*004a*/ 	.short	0x0000


	//----- nvinfo : EIATTR_MAXREG_COUNT
	.align		4
        /*004c*/ 	.byte	0x03, 0x1b
        /*004e*/ 	.short	0x00ff


	//----- nvinfo : EIATTR_MERCURY_ISA_VERSION
	.align		4
        /*0050*/ 	.byte	0x03, 0x5f
        /*0052*/ 	.short	0x0101


	//----- nvinfo : EIATTR_VRC_CTA_INIT_COUNT
	.align		4
        /*0054*/ 	.byte	0x02, 0x4a
	.zero		1
	.zero		1


	//----- nvinfo : EIATTR_EXIT_INSTR_OFFSETS
	.align		4
        /*0058*/ 	.byte	0x04, 0x1c
        /*005a*/ 	.short	(.L_19 - .L_18)


	//   ....[0]....
.L_18:
        /*005c*/ 	.word	0x00000060


	//   ....[1]....
        /*0060*/ 	.word	0x00003650


	//----- nvinfo : EIATTR_CRS_STACK_SIZE
	.align		4
.L_19:
        /*0064*/ 	.byte	0x04, 0x1e
        /*0066*/ 	.short	(.L_21 - .L_20)
.L_20:
        /*0068*/ 	.word	0x00000000


	//----- nvinfo : EIATTR_CBANK_PARAM_SIZE
	.align		4
.L_21:
        /*006c*/ 	.byte	0x03, 0x19
        /*006e*/ 	.short	0x0014


	//----- nvinfo : EIATTR_PARAM_CBANK
	.align		4
        /*0070*/ 	.byte	0x04, 0x0a
        /*0072*/ 	.short	(.L_23 - .L_22)
	.align		4
.L_22:
        /*0074*/ 	.word	index@(.nv.constant0._Z14softmax_kernelPfiii)
        /*0078*/ 	.short	0x0380
        /*007a*/ 	.short	0x0014


	//----- nvinfo : EIATTR_SW_WAR
	.align		4
.L_23:
        /*007c*/ 	.byte	0x04, 0x36
        /*007e*/ 	.short	(.L_25 - .L_24)
.L_24:
        /*0080*/ 	.word	0x00000008
.L_25:


//--------------------- .nv.callgraph             --------------------------
	.section	.nv.callgraph,"",@"SHT_CUDA_CALLGRAPH"
	.align	4
	.sectionentsize	8
	.align		4
        /*0000*/ 	.word	0x00000000
	.align		4
        /*0004*/ 	.word	0xffffffff
	.align		4
        /*0008*/ 	.word	0x00000000
	.align		4
        /*000c*/ 	.word	0xfffffffe
	.align		4
        /*0010*/ 	.word	0x00000000
	.align		4
        /*0014*/ 	.word	0xfffffffd
	.align		4
        /*0018*/ 	.word	0x00000000
	.align		4
        /*001c*/ 	.word	0xfffffffc


//--------------------- .text._Z14softmax_kernelPfiii --------------------------
	.section	.text._Z14softmax_kernelPfiii,"ax",@progbits
	.align	128
        .global         _Z14softmax_kernelPfiii
        .type           _Z14softmax_kernelPfiii,@function
        .size           _Z14softmax_kernelPfiii,(.L_x_90 - _Z14softmax_kernelPfiii)
        .other          _Z14softmax_kernelPfiii,@"STO_CUDA_ENTRY STV_DEFAULT"
_Z14softmax_kernelPfiii:
.text._Z14softmax_kernelPfiii:
[----:B------:R-:W-:Y:S08]  /*0000*/  LDC R1, c[0x0][0x37c] ;  /* 0x0000df00ff017b82 */ /* 0x000ff00000000800 */
[----:B------:R-:W0:Y:S01]  /*0010*/  LDC R8, c[0x0][0x390] ;  /* 0x0000e400ff087b82 */ /* 0x000e220000000800 */
[----:B------:R-:W1:Y:S07]  /*0020*/  S2R R0, SR_TID.Y ;  /* 0x0000000000007919 */ /* 0x000e6e0000002200 */
[----:B------:R-:W2:Y:S08]  /*0030*/  LDC R3, c[0x0][0x38c] ;  /* 0x0000e300ff037b82 */ /* 0x000eb00000000800 */
[----:B------:R-:W3:Y:S01]  /*0040*/  S2UR UR4, SR_CTAID.X ;  /* 0x00000000000479c3 */ /* 0x000ee20000002500 */
[----:B0-----:R-:W-:-:S13]  /*0050*/  ISETP.GE.AND P0, PT, R8, 0x1, PT ;  /* 0x000000010800780c */ /* 0x001fda0003f06270 */
[----:B-123--:R-:W-:Y:S05]  /*0060*/  @!P0 EXIT ;  /* 0x000000000000894d */ /* 0x00efea0003800000 */
[----:B------:R-:W0:Y:S01]  /*0070*/  LDC.64 R12, c[0x0][0x380] ;  /* 0x0000e000ff0c7b82 */ /* 0x000e220000000a00 */
[----:B------:R-:W-:Y:S01]  /*0080*/  IMAD R0, R3, UR4, R0 ;  /* 0x0000000403007c24 */ /* 0x000fe2000f8e0200 */
[C---:B------:R-:W-:Y:S01]  /*0090*/  LOP3.LUT R20, R8.reuse, 0xf, RZ, 0xc0, !PT ;  /* 0x0000000f08147812 */ /* 0x040fe200078ec0ff */
[C---:B------:R-:W-:Y:S01]  /*00a0*/  IMAD R3, R8.reuse, R8, RZ ;  /* 0x0000000808037224 */ /* 0x040fe200078e02ff */
[C---:B------:R-:W-:Y:S01]  /*00b0*/  LOP3.LUT R11, R8.reuse, 0x7, RZ, 0xc0, !PT ;  /* 0x00000007080b7812 */ /* 0x040fe200078ec0ff */
[----:B------:R-:W1:Y:S01]  /*00c0*/  LDCU.64 UR6, c[0x0][0x358] ;  /* 0x00006b00ff0677ac */ /* 0x000e620008000a00 */
[----:B------:R-:W-:Y:S01]  /*00d0*/  LOP3.LUT R9, R8, 0x7ffffff0, RZ, 0xc0, !PT ;  /* 0x7ffffff008097812 */ /* 0x000fe200078ec0ff */
[----:B------:R-:W-:Y:S01]  /*00e0*/  IMAD R3, R0, R3, RZ ;  /* 0x0000000300037224 */ /* 0x000fe200078e02ff */
[C---:B------:R-:W-:Y:S01]  /*00f0*/  LOP3.LUT R10, R8.reuse, 0x3, RZ, 0xc0, !PT ;  /* 0x00000003080a7812 */ /* 0x040fe200078ec0ff */
[----:B------:R-:W-:Y:S01]  /*0100*/  UMOV UR4, URZ ;  /* 0x000000ff00047c82 */ /* 0x000fe20008000000 */
[----:B------:R-:W-:-:S02]  /*0110*/  LOP3.LUT R8, R8, 0x7ffffff8, RZ, 0xc0, !PT ;  /* 0x7ffffff808087812 */ /* 0x000fc400078ec0ff */
[----:B------:R-:W-:Y:S02]  /*0120*/  IADD3 R7, PT, PT, R20, -0x1, RZ ;  /* 0xffffffff14077810 */ /* 0x000fe40007ffe0ff */
[----:B------:R-:W-:Y:S02]  /*0130*/  IADD3 R6, PT, PT, R11, -0x1, RZ ;  /* 0xffffffff0b067810 */ /* 0x000fe40007ffe0ff */
[----:B------:R-:W-:Y:S01]  /*0140*/  IADD3 R4, PT, PT, -R9, RZ, RZ ;  /* 0x000000ff09047210 */ /* 0x000fe20007ffe1ff */
[----:B0-----:R-:W-:-:S03]  /*0150*/  IMAD.WIDE R12, R3, 0x4, R12 ;  /* 0x00000004030c7825 */ /* 0x001fc600078e020c */
[----:B------:R-:W-:-:S04]  /*0160*/  IADD3 R14, P0, PT, R12, 0x20, RZ ;  /* 0x000000200c0e7810 */ /* 0x000fc80007f1e0ff */
[----:B-1----:R-:W-:-:S09]  /*0170*/  IADD3.X R15, PT, PT, RZ, R13, RZ, P0, !PT ;  /* 0x0000000dff0f7210 */ /* 0x002fd200007fe4ff */
.L_x_77:
[----:B01----:R-:W0:Y:S01]  /*0180*/  LDC R21, c[0x0][0x390] ;  /* 0x0000e400ff157b82 */ /* 0x003e220000000800 */
[----:B--234-:R-:W-:Y:S01]  /*0190*/  HFMA2 R0, -RZ, RZ, -25.71875, 3664 ;  /* 0xce6e6b28ff007431 */ /* 0x01cfe200000001ff */
[----:B------:R-:W-:Y:S02]  /*01a0*/  MOV R18, RZ ;  /* 0x000000ff00127202 */ /* 0x000fe40000000f00 */
[C---:B0-----:R-:W-:Y:S01]  /*01b0*/  ISETP.GE.U32.AND P0, PT, R21.reuse, 0x10, PT ;  /* 0x000000101500780c */ /* 0x041fe20003f06070 */
[----:B------:R-:W-:Y:S01]  /*01c0*/  IMAD R5, R21, UR4, RZ ;  /* 0x0000000415057c24 */ /* 0x000fe2000f8e02ff */
[----:B------:R-:W-:-:S06]  /*01d0*/  UIADD3 UR4, UPT, UPT, UR4, 0x1, URZ ;  /* 0x0000000104047890 */ /* 0x000fcc000fffe0ff */
[----:B------:R-:W-:-:S05]  /*01e0*/  ISETP.NE.AND P2, PT, R21, UR4, PT ;  /* 0x0000000415007c0c */ /* 0x000fca000bf45270 */
[----:B------:R-:W-:Y:S08]  /*01f0*/  @!P0 BRA `(.L_x_0) ;  /* 0x0000000000948947 */ /* 0x000ff00003800000 */
[----:B------:R-:W-:Y:S01]  /*0200*/  IMAD.WIDE.U32 R2, R5, 0x4, R14 ;  /* 0x0000000405027825 */ /* 0x000fe200078e000e */
[----:B------:R-:W-:Y:S02]  /*0210*/  MOV R0, 0xce6e6b28 ;  /* 0xce6e6b2800007802 */ /* 0x000fe40000000f00 */
[----:B------:R-:W-:Y:S02]  /*0220*/  MOV R16, R4 ;  /* 0x0000000400107202 */ /* 0x000fe40000000f00 */
[----:B------:R-:W-:Y:S02]  /*0230*/  MOV R19, R2 ;  /* 0x0000000200137202 */ /* 0x000fe40000000f00 */
[----:B------:R-:W-:-:S07]  /*0240*/  MOV R22, R3 ;  /* 0x0000000300167202 */ /* 0x000fce0000000f00 */
.L_x_1:
[----:B------:R-:W-:Y:S02]  /*0250*/  MOV R2, R19 ;  /* 0x0000001300027202 */ /* 0x000fe40000000f00 */
[----:B------:R-:W-:-:S05]  /*0260*/  MOV R3, R22 ;  /* 0x0000001600037202 */ /* 0x000fca0000000f00 */
[----:B------:R-:W2:Y:S04]  /*0270*/  LDG.E R23, desc[UR6][R2.64+-0x20] ;  /* 0xffffe00602177981 */ /* 0x000ea8000c1e1900 */
[----:B------:R-:W2:Y:S04]  /*0280*/  LDG.E R24, desc[UR6][R2.64+-0x1c] ;  /* 0xffffe40602187981 */ /* 0x000ea8000c1e1900 */
[----:B------:R-:W3:Y:S04]  /*0290*/  LDG.E R26, desc[UR6][R2.64+-0x18] ;  /* 0xffffe806021a7981 */ /* 0x000ee8000c1e1900 */
[----:B------:R-:W3:Y:S04]  /*02a0*/  LDG.E R25, desc[UR6][R2.64+-0x14] ;  /* 0xffffec0602197981 */ /* 0x000ee8000c1e1900 */
[----:B------:R-:W4:Y:S04]  /*02b0*/  LDG.E R22, desc[UR6][R2.64+-0x10] ;  /* 0xfffff00602167981 */ /* 0x000f28000c1e1900 */
[----:B------:R-:W4:Y:S04]  /*02c0*/  LDG.E R19, desc[UR6][R2.64+-0xc] ;  /* 0xfffff40602137981 */ /* 0x000f28000c1e1900 */
[----:B------:R-:W5:Y:S04]  /*02d0*/  LDG.E R17, desc[UR6][R2.64+-0x8] ;  /* 0xfffff80602117981 */ /* 0x000f68000c1e1900 */
[----:B------:R-:W5:Y:S04]  /*02e0*/  LDG.E R18, desc[UR6][R2.64+-0x4] ;  /* 0xfffffc0602127981 */ /* 0x000f68000c1e1900 */
[----:B------:R-:W5:Y:S01]  /*02f0*/  LDG.E R27, desc[UR6][R2.64+0x10] ;  /* 0x00001006021b7981 */ /* 0x000f62000c1e1900 */
[----:B--2---:R-:W-:-:S03]  /*0300*/  FMNMX3 R23, R0, R23, R24, !PT ;  /* 0x0000001700177276 */ /* 0x004fc60007800018 */
[----:B------:R-:W2:Y:S04]  /*0310*/  LDG.E R0, desc[UR6][R2.64+0x4] ;  /* 0x0000040602007981 */ /* 0x000ea8000c1e1900 */
[----:B------:R-:W2:Y:S01]  /*0320*/  LDG.E R24, desc[UR6][R2.64+0x14] ;  /* 0x0000140602187981 */ /* 0x000ea2000c1e1900 */
[----:B---3--:R-:W-:-:S03]  /*0330*/  FMNMX3 R25, R23, R26, R25, !PT ;  /* 0x0000001a17197276 */ /* 0x008fc60007800019 */
[----:B------:R-:W2:Y:S01]  /*0340*/  LDG.E R23, desc[UR6][R2.64] ;  /* 0x0000000602177981 */ /* 0x000ea2000c1e1900 */
[----:B----4-:R-:W-:-:S03]  /*0350*/  FMNMX3 R25, R25, R22, R19, !PT ;  /* 0x0000001619197276 */ /* 0x010fc60007800013 */
[----:B------:R-:W3:Y:S04]  /*0360*/  LDG.E R22, desc[UR6][R2.64+0x8] ;  /* 0x0000080602167981 */ /* 0x000ee8000c1e1900 */
[----:B------:R-:W3:Y:S01]  /*0370*/  LDG.E R19, desc[UR6][R2.64+0xc] ;  /* 0x00000c0602137981 */ /* 0x000ee2000c1e1900 */
[----:B-----5:R-:W-:-:S03]  /*0380*/  FMNMX3 R25, R25, R17, R18, !PT ;  /* 0x0000001119197276 */ /* 0x020fc60007800012 */
[----:B------:R-:W4:Y:S04]  /*0390*/  LDG.E R17, desc[UR6][R2.64+0x18] ;  /* 0x0000180602117981 */ /* 0x000f28000c1e1900 */
[----:B------:R-:W4:Y:S01]  /*03a0*/  LDG.E R18, desc[UR6][R2.64+0x1c] ;  /* 0x00001c0602127981 */ /* 0x000f22000c1e1900 */
[----:B------:R-:W-:-:S04]  /*03b0*/  IADD3 R16, PT, PT, R16, 0x10, RZ ;  /* 0x0000001010107810 */ /* 0x000fc80007ffe0ff */
[----:B------:R-:W-:Y:S02]  /*03c0*/  ISETP.NE.AND P1, PT, R16, RZ, PT ;  /* 0x000000ff1000720c */ /* 0x000fe40003f25270 */
[----:B--2---:R-:W-:-:S04]  /*03d0*/  FMNMX3 R0, R25, R23, R0, !PT ;  /* 0x0000001719007276 */ /* 0x004fc80007800000 */
[----:B---3--:R-:W-:Y:S02]  /*03e0*/  FMNMX3 R0, R0, R22, R19, !PT ;  /* 0x0000001600007276 */ /* 0x008fe40007800013 */
[----:B------:R-:W-:Y:S02]  /*03f0*/  IADD3 R19, P3, PT, R2, 0x40, RZ ;  /* 0x0000004002137810 */ /* 0x000fe40007f7e0ff */
[----:B------:R-:W-:Y:S02]  /*0400*/  FMNMX3 R0, R0, R27, R24, !PT ;  /* 0x0000001b00007276 */ /* 0x000fe40007800018 */
[----:B------:R-:W-:Y:S02]  /*0410*/  IADD3.X R22, PT, PT, RZ, R3, RZ, P3, !PT ;  /* 0x00000003ff167210 */ /* 0x000fe40001ffe4ff */
[----:B----4-:R-:W-:Y:S01]  /*0420*/  FMNMX3 R0, R0, R17, R18, !PT ;  /* 0x0000001100007276 */ /* 0x010fe20007800012 */
[----:B------:R-:W-:Y:S06]  /*0430*/  @P1 BRA `(.L_x_1) ;  /* 0xfffffffc00841947 */ /* 0x000fec000383ffff */
[----:B------:R-:W-:-:S07]  /*0440*/  MOV R18, R9 ;  /* 0x0000000900127202 */ /* 0x000fce0000000f00 */
.L_x_0:
[----:B------:R-:W-:-:S13]  /*0450*/  ISETP.NE.AND P1, PT, R20, RZ, PT ;  /* 0x000000ff1400720c */ /* 0x000fda0003f25270 */
[----:B------:R-:W-:Y:S05]  /*0460*/  @!P1 BRA `(.L_x_2) ;  /* 0x0000000000dc9947 */ /* 0x000fea0003800000 */
[----:B------:R-:W-:Y:S02]  /*0470*/  ISETP.GE.U32.AND P1, PT, R7, 0x7, PT ;  /* 0x000000070700780c */ /* 0x000fe40003f26070 */
[----:B------:R-:W-:-:S11]  /*0480*/  ISETP.NE.AND P3, PT, R11, RZ, PT ;  /* 0x000000ff0b00720c */ /* 0x000fd60003f65270 */
[----:B------:R-:W-:Y:S05]  /*0490*/  @!P1 BRA `(.L_x_3) ;  /* 0x00000000004c9947 */ /* 0x000fea0003800000 */
[CC--:B------:R-:W-:Y:S02]  /*04a0*/  IADD3 R3, P1, PT, R5.reuse, R18.reuse, RZ ;  /* 0x0000001205037210 */ /* 0x0c0fe40007f3e0ff */
[----:B------:R-:W-:Y:S02]  /*04b0*/  IADD3 R17, PT, PT, R5, R18, RZ ;  /* 0x0000001205117210 */ /* 0x000fe40007ffe0ff */
[----:B------:R-:W-:Y:S02]  /*04c0*/  IADD3.X R19, PT, PT, RZ, RZ, RZ, P1, !PT ;  /* 0x000000ffff137210 */ /* 0x000fe40000ffe4ff */
[----:B------:R-:W-:Y:S01]  /*04d0*/  LEA R2, P1, R3, R12, 0x2 ;  /* 0x0000000c03027211 */ /* 0x000fe200078210ff */
[----:B------:R-:W-:-:S03]  /*04e0*/  IMAD.WIDE.U32 R16, R17, 0x4, R12 ;  /* 0x0000000411107825 */ /* 0x000fc600078e000c */
[----:B------:R-:W-:-:S03]  /*04f0*/  LEA.HI.X R3, R3, R13, R19, 0x2, P1 ;  /* 0x0000000d03037211 */ /* 0x000fc600008f1413 */
[----:B------:R-:W2:Y:S04]  /*0500*/  LDG.E R17, desc[UR6][R16.64] ;  /* 0x0000000610117981 */ /* 0x000ea8000c1e1900 */
[----:B------:R-:W2:Y:S04]  /*0510*/  LDG.E R19, desc[UR6][R2.64+0x4] ;  /* 0x0000040602137981 */ /* 0x000ea8000c1e1900 */
[----:B------:R-:W3:Y:S04]  /*0520*/  LDG.E R22, desc[UR6][R2.64+0x8] ;  /* 0x0000080602167981 */ /* 0x000ee8000c1e1900 */
[----:B------:R-:W3:Y:S04]  /*0530*/  LDG.E R23, desc[UR6][R2.64+0xc] ;  /* 0x00000c0602177981 */ /* 0x000ee8000c1e1900 */
[----:B------:R-:W4:Y:S04]  /*0540*/  LDG.E R24, desc[UR6][R2.64+0x10] ;  /* 0x0000100602187981 */ /* 0x000f28000c1e1900 */
[----:B------:R-:W4:Y:S04]  /*0550*/  LDG.E R25, desc[UR6][R2.64+0x14] ;  /* 0x0000140602197981 */ /* 0x000f28000c1e1900 */
[----:B------:R-:W5:Y:S04]  /*0560*/  LDG.E R26, desc[UR6][R2.64+0x18] ;  /* 0x00001806021a7981 */ /* 0x000f68000c1e1900 */
[----:B------:R-:W5:Y:S01]  /*0570*/  LDG.E R27, desc[UR6][R2.64+0x1c] ;  /* 0x00001c06021b7981 */ /* 0x000f62000c1e1900 */
[----:B------:R-:W-:-:S02]  /*0580*/  IADD3 R18, PT, PT, R18, 0x8, RZ ;  /* 0x0000000812127810 */ /* 0x000fc40007ffe0ff */
[----:B--2---:R-:W-:-:S04]  /*0590*/  FMNMX3 R19, R0, R17, R19, !PT ;  /* 0x0000001100137276 */ /* 0x004fc80007800013 */
[----:B---3--:R-:W-:-:S04]  /*05a0*/  FMNMX3 R19, R19, R22, R23, !PT ;  /* 0x0000001613137276 */ /* 0x008fc80007800017 */
[----:B----4-:R-:W-:-:S04]  /*05b0*/  FMNMX3 R19, R19, R24, R25, !PT ;  /* 0x0000001813137276 */ /* 0x010fc80007800019 */
[----:B-----5:R-:W-:-:S07]  /*05c0*/  FMNMX3 R0, R19, R26, R27, !PT ;  /* 0x0000001a13007276 */ /* 0x020fce000780001b */
.L_x_3:
        /* <DEDUP_REMOVED lines=13> */
[----:B------:R-:W3:Y:S01]  /*06a0*/  LDG.E R22, desc[UR6][R2.64+0xc] ;  /* 0x00000c0602167981 */ /* 0x000ee2000c1e1900 */
[----:B------:R-:W-:-:S02]  /*06b0*/  IADD3 R18, PT, PT, R18, 0x4, RZ ;  /* 0x0000000412127810 */ /* 0x000fc40007ffe0ff */
[----:B--2---:R-:W-:-:S04]  /*06c0*/  FMNMX3 R0, R0, R17, R19, !PT ;  /* 0x0000001100007276 */ /* 0x004fc80007800013 */
[----:B---3--:R-:W-:-:S07]  /*06d0*/  FMNMX3 R0, R0, R23, R22, !PT ;  /* 0x0000001700007276 */ /* 0x008fce0007800016 */
.L_x_4:
[----:B------:R-:W-:Y:S05]  /*06e0*/  @!P3 BRA `(.L_x_2) ;  /* 0x00000000003cb947 */ /* 0x000fea0003800000 */
[----:B------:R-:W-:-:S05]  /*06f0*/  IADD3 R3, PT, PT, R5, R18, RZ ;  /* 0x0000001205037210 */ /* 0x000fca0007ffe0ff */
[----:B------:R-:W-:-:S06]  /*0700*/  IMAD.WIDE.U32 R2, R3, 0x4, R12 ;  /* 0x0000000403027825 */ /* 0x000fcc00078e000c */
[----:B------:R-:W2:Y:S01]  /*0710*/  LDG.E R3, desc[UR6][R2.64] ;  /* 0x0000000602037981 */ /* 0x000ea2000c1e1900 */
[----:B------:R-:W-:Y:S02]  /*0720*/  ISETP.NE.AND P1, PT, R10, 0x1, PT ;  /* 0x000000010a00780c */ /* 0x000fe40003f25270 */
[----:B--2---:R-:W-:-:S11]  /*0730*/  FMNMX R0, R0, R3, !PT ;  /* 0x0000000300007209 */ /* 0x004fd60007800000 */
[----:B------:R-:W-:Y:S05]  /*0740*/  @!P1 BRA `(.L_x_2) ;  /* 0x0000000000249947 */ /* 0x000fea0003800000 */
[----:B------:R-:W-:-:S04]  /*0750*/  IADD3 R3, P1, PT, R5, R18, RZ ;  /* 0x0000001205037210 */ /* 0x000fc80007f3e0ff */
[----:B------:R-:W-:Y:S02]  /*0760*/  IADD3.X R16, PT, PT, RZ, RZ, RZ, P1, !PT ;  /* 0x000000ffff107210 */ /* 0x000fe40000ffe4ff */
[C---:B------:R-:W-:Y:S02]  /*0770*/  LEA R2, P3, R3.reuse, R12, 0x2 ;  /* 0x0000000c03027211 */ /* 0x040fe400078610ff */
[----:B------:R-:W-:Y:S02]  /*0780*/  ISETP.NE.AND P1, PT, R10, 0x2, PT ;  /* 0x000000020a00780c */ /* 0x000fe40003f25270 */
[----:B------:R-:W-:-:S05]  /*0790*/  LEA.HI.X R3, R3, R13, R16, 0x2, P3 ;  /* 0x0000000d03037211 */ /* 0x000fca00018f1410 */
[----:B------:R-:W2:Y:S06]  /*07a0*/  LDG.E R17, desc[UR6][R2.64+0x4] ;  /* 0x0000040602117981 */ /* 0x000eac000c1e1900 */
[----:B------:R-:W3:Y:S01]  /*07b0*/  @P1 LDG.E R19, desc[UR6][R2.64+0x8] ;  /* 0x0000080602131981 */ /* 0x000ee2000c1e1900 */
[----:B--2---:R-:W-:-:S04]  /*07c0*/  FMNMX R0, R0, R17, !PT ;  /* 0x0000001100007209 */ /* 0x004fc80007800000 */
[----:B---3--:R-:W-:-:S07]  /*07d0*/  @P1 FMNMX R0, R0, R19, !PT ;  /* 0x0000001300001209 */ /* 0x008fce0007800000 */
.L_x_2:
[----:B------:R-:W-:Y:S02]  /*07e0*/  ISETP.GE.U32.AND P1, PT, R21, 0x8, PT ;  /* 0x000000081500780c */ /* 0x000fe40003f26070 */
[----:B------:R-:W-:-:S11]  /*07f0*/  CS2R R2, SRZ ;  /* 0x0000000000027805 */ /* 0x000fd6000001ff00 */
[----:B------:R-:W-:Y:S05]  /*0800*/  @!P1 BRA `(.L_x_5) ;  /* 0x0000000400c89947 */ /* 0x000fea0003800000 */
[----:B------:R-:W-:Y:S01]  /*0810*/  HFMA2 R3, -RZ, RZ, 0, 0 ;  /* 0x00000000ff037431 */ /* 0x000fe200000001ff */
[----:B------:R-:W-:-:S06]  /*0820*/  UMOV UR5, URZ ;  /* 0x000000ff00057c82 */ /* 0x000fcc0008000000 */
.L_x_6:
[----:B------:R-:W-:-:S05]  /*0830*/  IADD3 R17, PT, PT, R5, UR5, RZ ;  /* 0x0000000505117c10 */ /* 0x000fca000fffe0ff */
[----:B------:R-:W-:-:S05]  /*0840*/  IMAD.WIDE.U32 R16, R17, 0x4, R12 ;  /* 0x0000000411107825 */ /* 0x000fca00078e000c */
[----:B------:R-:W2:Y:S04]  /*0850*/  LDG.E R27, desc[UR6][R16.64] ;  /* 0x00000006101b7981 */ /* 0x000ea8000c1e1900 */
[----:B------:R-:W3:Y:S04]  /*0860*/  LDG.E R23, desc[UR6][R16.64+0x4] ;  /* 0x0000040610177981 */ /* 0x000ee8000c1e1900 */
[----:B------:R-:W4:Y:S04]  /*0870*/  LDG.E R25, desc[UR6][R16.64+0x8] ;  /* 0x0000080610197981 */ /* 0x000f28000c1e1900 */
[----:B------:R-:W5:Y:S01]  /*0880*/  LDG.E R19, desc[UR6][R16.64+0xc] ;  /* 0x00000c0610137981 */ /* 0x000f62000c1e1900 */
[----:B------:R-:W-:-:S02]  /*0890*/  MOV R18, 0x3bbb989d ;  /* 0x3bbb989d00127802 */ /* 0x000fc40000000f00 */
[----:B------:R-:W-:Y:S01]  /*08a0*/  MOV R2, 0x437c0000 ;  /* 0x437c000000027802 */ /* 0x000fe20000000f00 */
[----:B--2---:R-:W-:-:S04]  /*08b0*/  FADD R27, R27, -R0 ;  /* 0x800000001b1b7221 */ /* 0x004fc80000000000 */
[----:B------:R-:W-:Y:S01]  /*08c0*/  FMUL R27, R27, 0.5 ;  /* 0x3f0000001b1b7820 */ /* 0x000fe20000400000 */
[----:B---3--:R-:W-:-:S03]  /*08d0*/  FADD R23, R23, -R0 ;  /* 0x8000000017177221 */ /* 0x008fc60000000000 */
[----:B------:R-:W-:Y:S01]  /*08e0*/  FFMA.SAT R29, R27, R18, 0.5 ;  /* 0x3f0000001b1d7423 */ /* 0x000fe20000002012 */
[----:B------:R-:W-:-:S03]  /*08f0*/  FMUL R23, R23, 0.5 ;  /* 0x3f00000017177820 */ /* 0x000fc60000400000 */
[----:B------:R-:W-:Y:S01]  /*0900*/  FFMA.RM R22, R29, R2, 12582913 ;  /* 0x4b4000011d167423 */ /* 0x000fe20000004002 */
[----:B------:R-:W-:-:S03]  /*0910*/  FFMA.SAT R26, R23, R18, 0.5 ;  /* 0x3f000000171a7423 */ /* 0x000fc60000002012 */
[C---:B------:R-:W-:Y:S01]  /*0920*/  FADD R24, R22.reuse, -12583039 ;  /* 0xcb40007f16187421 */ /* 0x040fe20000000000 */
[----:B------:R-:W-:Y:S01]  /*0930*/  SHF.L.U32 R29, R22, 0x17, RZ ;  /* 0x00000017161d7819 */ /* 0x000fe200000006ff */
[----:B------:R-:W-:Y:S02]  /*0940*/  FFMA.RM R22, R26, R2, 12582913 ;  /* 0x4b4000011a167423 */ /* 0x000fe40000004002 */
[C---:B------:R-:W-:Y:S02]  /*0950*/  FFMA R24, R27.reuse, 1.4426950216293334961, -R24 ;  /* 0x3fb8aa3b1b187823 */ /* 0x040fe40000000818 */
[----:B------:R-:W-:Y:S02]  /*0960*/  FADD R26, R22, -12583039 ;  /* 0xcb40007f161a7421 */ /* 0x000fe40000000000 */
[----:B------:R-:W-:Y:S02]  /*0970*/  FFMA R27, R27, 1.925963033500011079e-08, R24 ;  /* 0x32a570601b1b7823 */ /* 0x000fe40000000018 */
[----:B------:R-:W-:-:S02]  /*0980*/  FFMA R26, R23, 1.4426950216293334961, -R26 ;  /* 0x3fb8aa3b171a7823 */ /* 0x000fc4000000081a */
[----:B------:R0:W1:Y:S02]  /*0990*/  MUFU.EX2 R24, R27 ;  /* 0x0000001b00187308 */ /* 0x0000640000000800 */
[----:B------:R-:W-:Y:S01]  /*09a0*/  FFMA R28, R23, 1.925963033500011079e-08, R26 ;  /* 0x32a57060171c7823 */ /* 0x000fe2000000001a */
[----:B----4-:R-:W-:Y:S01]  /*09b0*/  FADD R25, R25, -R0 ;  /* 0x8000000019197221 */ /* 0x010fe20000000000 */
[----:B------:R-:W2:Y:S04]  /*09c0*/  LDG.E R23, desc[UR6][R16.64+0x10] ;  /* 0x0000100610177981 */ /* 0x000ea8000c1e1900 */
[----:B------:R-:W3:Y:S01]  /*09d0*/  MUFU.EX2 R26, R28 ;  /* 0x0000001c001a7308 */ /* 0x000ee20000000800 */
[----:B0-----:R-:W-:Y:S01]  /*09e0*/  FMUL R27, R25, 0.5 ;  /* 0x3f000000191b7820 */ /* 0x001fe20000400000 */
[----:B-1----:R-:W-:-:S03]  /*09f0*/  FMUL R24, R29, R24 ;  /* 0x000000181d187220 */ /* 0x002fc60000400000 */
[----:B------:R-:W-:Y:S01]  /*0a00*/  FFMA.SAT R29, R27, R18, 0.5 ;  /* 0x3f0000001b1d7423 */ /* 0x000fe20000002012 */
[----:B------:R-:W-:Y:S01]  /*0a10*/  FADD R25, R24, R3 ;  /* 0x0000000318197221 */ /* 0x000fe20000000000 */
[----:B------:R-:W-:Y:S02]  /*0a20*/  SHF.L.U32 R3, R22, 0x17, RZ ;  /* 0x0000001716037819 */ /* 0x000fe400000006ff */
[----:B------:R-:W-:-:S03]  /*0a30*/  FFMA.RM R22, R29, R2, 12582913 ;  /* 0x4b4000011d167423 */ /* 0x000fc60000004002 */
[----:B---3--:R-:W-:Y:S01]  /*0a40*/  FMUL R26, R3, R26 ;  /* 0x0000001a031a7220 */ /* 0x008fe20000400000 */
[----:B------:R-:W-:-:S04]  /*0a50*/  FADD R3, R22, -12583039 ;  /* 0xcb40007f16037421 */ /* 0x000fc80000000000 */
[----:B------:R-:W-:-:S04]  /*0a60*/  FFMA R3, R27, 1.4426950216293334961, -R3 ;  /* 0x3fb8aa3b1b037823 */ /* 0x000fc80000000803 */
[----:B------:R-:W-:Y:S02]  /*0a70*/  FFMA R27, R27, 1.925963033500011079e-08, R3 ;  /* 0x32a570601b1b7823 */ /* 0x000fe40000000003 */
[----:B------:R-:W3:Y:S04]  /*0a80*/  LDG.E R3, desc[UR6][R16.64+0x14] ;  /* 0x0000140610037981 */ /* 0x000ee8000c1e1900 */
[----:B------:R-:W0:Y:S01]  /*0a90*/  MUFU.EX2 R27, R27 ;  /* 0x0000001b001b7308 */ /* 0x000e220000000800 */
[----:B------:R-:W-:Y:S01]  /*0aa0*/  SHF.L.U32 R22, R22, 0x17, RZ ;  /* 0x0000001716167819 */ /* 0x000fe200000006ff */
[----:B------:R-:W-:Y:S01]  /*0ab0*/  FADD R25, R25, R26 ;  /* 0x0000001a19197221 */ /* 0x000fe20000000000 */
[----:B-----5:R-:W-:Y:S02]  /*0ac0*/  FADD R29, R19, -R0 ;  /* 0x80000000131d7221 */ /* 0x020fe40000000000 */
[----:B------:R-:W4:Y:S01]  /*0ad0*/  LDG.E R19, desc[UR6][R16.64+0x18] ;  /* 0x0000180610137981 */ /* 0x000f22000c1e1900 */
[----:B0-----:R-:W-:-:S04]  /*0ae0*/  FMUL R28, R22, R27 ;  /* 0x0000001b161c7220 */ /* 0x001fc80000400000 */
[----:B------:R-:W-:Y:S02]  /*0af0*/  FADD R22, R25, R28 ;  /* 0x0000001c19167221 */ /* 0x000fe40000000000 */
[----:B------:R-:W5:Y:S01]  /*0b00*/  LDG.E R25, desc[UR6][R16.64+0x1c] ;  /* 0x00001c0610197981 */ /* 0x000f62000c1e1900 */
[----:B------:R-:W-:-:S03]  /*0b10*/  FMUL R29, R29, 0.5 ;  /* 0x3f0000001d1d7820 */ /* 0x000fc60000400000 */
[----:B------:R0:W-:Y:S04]  /*0b20*/  STG.E desc[UR6][R16.64], R24 ;  /* 0x0000001810007986 */ /* 0x0001e8000c101906 */
[----:B------:R1:W-:Y:S01]  /*0b30*/  STG.E desc[UR6][R16.64+0x4], R26 ;  /* 0x0000041a10007986 */ /* 0x0003e2000c101906 */
[----:B0-----:R-:W-:-:S04]  /*0b40*/  FFMA.SAT R24, R29, R18, 0.5 ;  /* 0x3f0000001d187423 */ /* 0x001fc80000002012 */
[----:B------:R-:W-:-:S04]  /*0b50*/  FFMA.RM R24, R24, R2, 12582913 ;  /* 0x4b40000118187423 */ /* 0x000fc80000004002 */
[----:B-1----:R-:W-:-:S04]  /*0b60*/  FADD R26, R24, -12583039 ;  /* 0xcb40007f181a7421 */ /* 0x002fc80000000000 */
[----:B------:R-:W-:-:S04]  /*0b70*/  FFMA R26, R29, 1.4426950216293334961, -R26 ;  /* 0x3fb8aa3b1d1a7823 */ /* 0x000fc8000000081a */
[----:B------:R-:W-:Y:S01]  /*0b80*/  FFMA R26, R29, 1.925963033500011079e-08, R26 ;  /* 0x32a570601d1a7823 */ /* 0x000fe2000000001a */
[----:B------:R0:W-:Y:S05]  /*0b90*/  STG.E desc[UR6][R16.64+0x8], R28 ;  /* 0x0000081c10007986 */ /* 0x0001ea000c101906 */
[----:B------:R-:W1:Y:S01]  /*0ba0*/  MUFU.EX2 R26, R26 ;  /* 0x0000001a001a7308 */ /* 0x000e620000000800 */
[----:B------:R-:W-:-:S06]  /*0bb0*/  UIADD3 UR5, UPT, UPT, UR5, 0x8, URZ ;  /* 0x0000000805057890 */ /* 0x000fcc000fffe0ff */
[----:B------:R-:W-:Y:S01]  /*0bc0*/  ISETP.NE.AND P1, PT, R8, UR5, PT ;  /* 0x0000000508007c0c */ /* 0x000fe2000bf25270 */
[----:B--2---:R-:W-:-:S04]  /*0bd0*/  FADD R27, R23, -R0 ;  /* 0x80000000171b7221 */ /* 0x004fc80000000000 */
[----:B------:R-:W-:Y:S01]  /*0be0*/  FMUL R27, R27, 0.5 ;  /* 0x3f0000001b1b7820 */ /* 0x000fe20000400000 */
[----:B------:R-:W-:-:S03]  /*0bf0*/  SHF.L.U32 R23, R24, 0x17, RZ ;  /* 0x0000001718177819 */ /* 0x000fc600000006ff */
[----:B------:R-:W-:-:S04]  /*0c00*/  FFMA.SAT R29, R27, R18, 0.5 ;  /* 0x3f0000001b1d7423 */ /* 0x000fc80000002012 */
[----:B------:R-:W-:-:S04]  /*0c10*/  FFMA.RM R24, R29, R2, 12582913 ;  /* 0x4b4000011d187423 */ /* 0x000fc80000004002 */
[----:B0-----:R-:W-:-:S04]  /*0c20*/  FADD R28, R24, -12583039 ;  /* 0xcb40007f181c7421 */ /* 0x001fc80000000000 */
[----:B------:R-:W-:-:S04]  /*0c30*/  FFMA R28, R27, 1.4426950216293334961, -R28 ;  /* 0x3fb8aa3b1b1c7823 */ /* 0x000fc8000000081c */
[----:B------:R-:W-:Y:S01]  /*0c40*/  FFMA R28, R27, 1.925963033500011079e-08, R28 ;  /* 0x32a570601b1c7823 */ /* 0x000fe2000000001c */
[----:B---3--:R-:W-:-:S04]  /*0c50*/  FADD R3, R3, -R0 ;  /* 0x8000000003037221 */ /* 0x008fc80000000000 */
[----:B------:R-:W-:Y:S01]  /*0c60*/  FMUL R3, R3, 0.5 ;  /* 0x3f00000003037820 */ /* 0x000fe20000400000 */
[----:B------:R-:W-:-:S03]  /*0c70*/  SHF.L.U32 R27, R24, 0x17, RZ ;  /* 0x00000017181b7819 */ /* 0x000fc600000006ff */
[----:B------:R-:W-:Y:S01]  /*0c80*/  FFMA.SAT R29, R3, R18, 0.5 ;  /* 0x3f000000031d7423 */ /* 0x000fe20000002012 */
[----:B-1----:R-:W-:-:S03]  /*0c90*/  FMUL R23, R23, R26 ;  /* 0x0000001a17177220 */ /* 0x002fc60000400000 */
[----:B------:R-:W-:Y:S01]  /*0ca0*/  FFMA.RM R24, R29, R2, 12582913 ;  /* 0x4b4000011d187423 */ /* 0x000fe20000004002 */
[----:B----4-:R-:W-:-:S03]  /*0cb0*/  FADD R29, R19, -R0 ;  /* 0x80000000131d7221 */ /* 0x010fc60000000000 */
[----:B------:R-:W-:Y:S01]  /*0cc0*/  FADD R26, R24, -12583039 ;  /* 0xcb40007f181a7421 */ /* 0x000fe20000000000 */
[----:B------:R-:W-:-:S03]  /*0cd0*/  FMUL R29, R29, 0.5 ;  /* 0x3f0000001d1d7820 */ /* 0x000fc60000400000 */
[----:B------:R-:W-:Y:S01]  /*0ce0*/  FFMA R26, R3, 1.4426950216293334961, -R26 ;  /* 0x3fb8aa3b031a7823 */ /* 0x000fe2000000081a */
[----:B-----5:R-:W-:-:S03]  /*0cf0*/  FADD R25, R25, -R0 ;  /* 0x8000000019197221 */ /* 0x020fc60000000000 */
[----:B------:R-:W-:Y:S01]  /*0d00*/  FFMA R26, R3, 1.925963033500011079e-08, R26 ;  /* 0x32a57060031a7823 */ /* 0x000fe2000000001a */
[----:B------:R-:W-:Y:S01]  /*0d10*/  FMUL R25, R25, 0.5 ;  /* 0x3f00000019197820 */ /* 0x000fe20000400000 */
[----:B------:R-:W-:-:S03]  /*0d20*/  FFMA.SAT R3, R29, R18, 0.5 ;  /* 0x3f0000001d037423 */ /* 0x000fc60000002012 */
[----:B------:R-:W-:Y:S01]  /*0d30*/  FFMA.SAT R18, R25, R18, 0.5 ;  /* 0x3f00000019127423 */ /* 0x000fe20000002012 */
[-C--:B------:R-:W-:Y:S01]  /*0d40*/  FFMA.RM R3, R3, R2.reuse, 12582913 ;  /* 0x4b40000103037423 */ /* 0x080fe20000004002 */
[----:B------:R-:W-:Y:S02]  /*0d50*/  SHF.L.U32 R19, R24, 0x17, RZ ;  /* 0x0000001718137819 */ /* 0x000fe400000006ff */
[----:B------:R-:W-:Y:S01]  /*0d60*/  FFMA.RM R2, R18, R2, 12582913 ;  /* 0x4b40000112027423 */ /* 0x000fe20000004002 */
[----:B------:R-:W-:-:S03]  /*0d70*/  FADD R24, R3, -12583039 ;  /* 0xcb40007f03187421 */ /* 0x000fc60000000000 */
[----:B------:R-:W-:Y:S01]  /*0d80*/  FADD R18, R2, -12583039 ;  /* 0xcb40007f02127421 */ /* 0x000fe20000000000 */
[----:B------:R-:W-:-:S03]  /*0d90*/  FFMA R24, R29, 1.4426950216293334961, -R24 ;  /* 0x3fb8aa3b1d187823 */ /* 0x000fc60000000818 */
[----:B------:R-:W-:Y:S01]  /*0da0*/  FFMA R18, R25, 1.4426950216293334961, -R18 ;  /* 0x3fb8aa3b19127823 */ /* 0x000fe20000000812 */
[----:B------:R-:W-:-:S03]  /*0db0*/  FFMA R29, R29, 1.925963033500011079e-08, R24 ;  /* 0x32a570601d1d7823 */ /* 0x000fc60000000018 */
[----:B------:R-:W-:Y:S01]  /*0dc0*/  FFMA R24, R25, 1.925963033500011079e-08, R18 ;  /* 0x32a5706019187823 */ /* 0x000fe20000000012 */
[----:B------:R-:W0:Y:S08]  /*0dd0*/  MUFU.EX2 R28, R28 ;  /* 0x0000001c001c7308 */ /* 0x000e300000000800 */
[----:B------:R-:W1:Y:S08]  /*0de0*/  MUFU.EX2 R26, R26 ;  /* 0x0000001a001a7308 */ /* 0x000e700000000800 */
[----:B------:R-:W2:Y:S08]  /*0df0*/  MUFU.EX2 R29, R29 ;  /* 0x0000001d001d7308 */ /* 0x000eb00000000800 */
[----:B------:R-:W3:Y:S01]  /*0e00*/  MUFU.EX2 R24, R24 ;  /* 0x0000001800187308 */ /* 0x000ee20000000800 */
[----:B------:R-:W-:-:S02]  /*0e10*/  SHF.L.U32 R18, R3, 0x17, RZ ;  /* 0x0000001703127819 */ /* 0x000fc400000006ff */
[----:B------:R-:W-:Y:S01]  /*0e20*/  SHF.L.U32 R2, R2, 0x17, RZ ;  /* 0x0000001702027819 */ /* 0x000fe200000006ff */
[----:B0-----:R-:W-:Y:S01]  /*0e30*/  FMUL R27, R27, R28 ;  /* 0x0000001c1b1b7220 */ /* 0x001fe20000400000 */
[----:B-1----:R-:W-:Y:S01]  /*0e40*/  FMUL R19, R19, R26 ;  /* 0x0000001a13137220 */ /* 0x002fe20000400000 */
[----:B--2---:R-:W-:Y:S01]  /*0e50*/  FMUL R25, R18, R29 ;  /* 0x0000001d12197220 */ /* 0x004fe20000400000 */
[----:B------:R0:W-:Y:S01]  /*0e60*/  STG.E desc[UR6][R16.64+0xc], R23 ;  /* 0x00000c1710007986 */ /* 0x0001e2000c101906 */
[----:B---3--:R-:W-:-:S03]  /*0e70*/  FMUL R2, R2, R24 ;  /* 0x0000001802027220 */ /* 0x008fc60000400000 */
[----:B------:R0:W-:Y:S04]  /*0e80*/  STG.E desc[UR6][R16.64+0x10], R27 ;  /* 0x0000101b10007986 */ /* 0x0001e8000c101906 */
[----:B------:R0:W-:Y:S04]  /*0e90*/  STG.E desc[UR6][R16.64+0x14], R19 ;  /* 0x0000141310007986 */ /* 0x0001e8000c101906 */
[----:B------:R0:W-:Y:S04]  /*0ea0*/  STG.E desc[UR6][R16.64+0x18], R25 ;  /* 0x0000181910007986 */ /* 0x0001e8000c101906 */
[----:B------:R0:W-:Y:S01]  /*0eb0*/  STG.E desc[UR6][R16.64+0x1c], R2 ;  /* 0x00001c0210007986 */ /* 0x0001e2000c101906 */
[----:B------:R-:W-:-:S04]  /*0ec0*/  FADD R22, R22, R23 ;  /* 0x0000001716167221 */ /* 0x000fc80000000000 */
[----:B------:R-:W-:-:S04]  /*0ed0*/  FADD R22, R22, R27 ;  /* 0x0000001b16167221 */ /* 0x000fc80000000000 */
[----:B------:R-:W-:-:S04]  /*0ee0*/  FADD R22, R22, R19 ;  /* 0x0000001316167221 */ /* 0x000fc80000000000 */
[----:B------:R-:W-:-:S04]  /*0ef0*/  FADD R22, R22, R25 ;  /* 0x0000001916167221 */ /* 0x000fc80000000000 */
[----:B------:R-:W-:Y:S01]  /*0f00*/  FADD R3, R22, R2 ;  /* 0x0000000216037221 */ /* 0x000fe20000000000 */
[----:B0-----:R-:W-:Y:S06]  /*0f10*/  @P1 BRA `(.L_x_6) ;  /* 0xfffffff800441947 */ /* 0x001fec000383ffff */
[----:B------:R-:W-:-:S07]  /*0f20*/  MOV R2, R8 ;  /* 0x0000000800027202 */ /* 0x000fce0000000f00 */
.L_x_5:
[----:B------:R-:W-:-:S13]  /*0f30*/  ISETP.NE.AND P1, PT, R11, RZ, PT ;  /* 0x000000ff0b00720c */ /* 0x000fda0003f25270 */
[----:B------:R-:W-:Y:S05]  /*0f40*/  @!P1 BRA `(.L_x_7) ;  /* 0x0000000400e49947 */ /* 0x000fea0003800000 */
[----:B------:R-:W-:Y:S02]  /*0f50*/  ISETP.GE.U32.AND P1, PT, R6, 0x3, PT ;  /* 0x000000030600780c */ /* 0x000fe40003f26070 */
[----:B------:R-:W-:-:S11]  /*0f60*/  ISETP.NE.AND P3, PT, R10, RZ, PT ;  /* 0x000000ff0a00720c */ /* 0x000fd60003f65270 */
[----:B------:R-:W-:Y:S05]  /*0f70*/  @!P1 BRA `(.L_x_8) ;  /* 0x0000000000f49947 */ /* 0x000fea0003800000 */
[----:B------:R-:W-:-:S05]  /*0f80*/  IADD3 R17, PT, PT, R5, R2, RZ ;  /* 0x0000000205117210 */ /* 0x000fca0007ffe0ff */
[----:B------:R-:W-:-:S05]  /*0f90*/  IMAD.WIDE.U32 R16, R17, 0x4, R12 ;  /* 0x0000000411107825 */ /* 0x000fca00078e000c */
[----:B------:R-:W2:Y:S01]  /*0fa0*/  LDG.E R19, desc[UR6][R16.64] ;  /* 0x0000000610137981 */ /* 0x000ea2000c1e1900 */
[----:B------:R-:W-:Y:S01]  /*0fb0*/  HFMA2 R24, -RZ, RZ, 0.96630859375, -0.0022525787353515625 ;  /* 0x3bbb989dff187431 */ /* 0x000fe200000001ff */
[----:B------:R-:W-:Y:S01]  /*0fc0*/  MOV R22, 0x437c0000 ;  /* 0x437c000000167802 */ /* 0x000fe20000000f00 */
[----:B--2---:R-:W-:-:S04]  /*0fd0*/  FADD R19, R19, -R0 ;  /* 0x8000000013137221 */ /* 0x004fc80000000000 */
[----:B------:R-:W-:-:S04]  /*0fe0*/  FMUL R19, R19, 0.5 ;  /* 0x3f00000013137820 */ /* 0x000fc80000400000 */
[----:B------:R-:W-:-:S04]  /*0ff0*/  FFMA.SAT R23, R19, R24, 0.5 ;  /* 0x3f00000013177423 */ /* 0x000fc80000002018 */
[----:B------:R-:W-:-:S04]  /*1000*/  FFMA.RM R23, R23, R22, 12582913 ;  /* 0x4b40000117177423 */ /* 0x000fc80000004016 */
[C---:B------:R-:W-:Y:S01]  /*1010*/  FADD R18, R23.reuse, -12583039 ;  /* 0xcb40007f17127421 */ /* 0x040fe20000000000 */
[----:B------:R-:W-:-:S03]  /*1020*/  SHF.L.U32 R23, R23, 0x17, RZ ;  /* 0x0000001717177819 */ /* 0x000fc600000006ff */
[----:B------:R-:W-:-:S04]  /*1030*/  FFMA R18, R19, 1.4426950216293334961, -R18 ;  /* 0x3fb8aa3b13127823 */ /* 0x000fc80000000812 */
[----:B------:R-:W-:Y:S01]  /*1040*/  FFMA R26, R19, 1.925963033500011079e-08, R18 ;  /* 0x32a57060131a7823 */ /* 0x000fe20000000012 */
[----:B------:R-:W-:-:S04]  /*1050*/  IADD3 R19, P1, PT, R5, R2, RZ ;  /* 0x0000000205137210 */ /* 0x000fc80007f3e0ff */
[----:B------:R-:W-:Y:S01]  /*1060*/  IADD3.X R25, PT, PT, RZ, RZ, RZ, P1, !PT ;  /* 0x000000ffff197210 */ /* 0x000fe20000ffe4ff */
[----:B------:R-:W0:Y:S01]  /*1070*/  MUFU.EX2 R26, R26 ;  /* 0x0000001a001a7308 */ /* 0x000e220000000800 */
[----:B------:R-:W-:-:S04]  /*1080*/  LEA R18, P1, R19, R12, 0x2 ;  /* 0x0000000c13127211 */ /* 0x000fc800078210ff */
[----:B------:R-:W-:Y:S01]  /*1090*/  LEA.HI.X R19, R19, R13, R25, 0x2, P1 ;  /* 0x0000000d13137211 */ /* 0x000fe200008f1419 */
[----:B0-----:R-:W-:-:S05]  /*10a0*/  FMUL R23, R23, R26 ;  /* 0x0000001a17177220 */ /* 0x001fca0000400000 */
[----:B------:R0:W-:Y:S04]  /*10b0*/  STG.E desc[UR6][R16.64], R23 ;  /* 0x0000001710007986 */ /* 0x0001e8000c101906 */
[----:B------:R-:W2:Y:S04]  /*10c0*/  LDG.E R29, desc[UR6][R18.64+0x4] ;  /* 0x00000406121d7981 */ /* 0x000ea8000c1e1900 */
[----:B------:R-:W3:Y:S04]  /*10d0*/  LDG.E R27, desc[UR6][R18.64+0x8] ;  /* 0x00000806121b7981 */ /* 0x000ee8000c1e1900 */
[----:B------:R-:W4:Y:S01]  /*10e0*/  LDG.E R25, desc[UR6][R18.64+0xc] ;  /* 0x00000c0612197981 */ /* 0x000f22000c1e1900 */
[----:B------:R-:W-:Y:S01]  /*10f0*/  IADD3 R2, PT, PT, R2, 0x4, RZ ;  /* 0x0000000402027810 */ /* 0x000fe20007ffe0ff */
[----:B--2---:R-:W-:-:S04]  /*1100*/  FADD R29, R29, -R0 ;  /* 0x800000001d1d7221 */ /* 0x004fc80000000000 */
[----:B------:R-:W-:Y:S01]  /*1110*/  FMUL R29, R29, 0.5 ;  /* 0x3f0000001d1d7820 */ /* 0x000fe20000400000 */
[----:B---3--:R-:W-:-:S03]  /*1120*/  FADD R27, R27, -R0 ;  /* 0x800000001b1b7221 */ /* 0x008fc60000000000 */
[----:B------:R-:W-:Y:S01]  /*1130*/  FFMA.SAT R26, R29, R24, 0.5 ;  /* 0x3f0000001d1a7423 */ /* 0x000fe20000002018 */
[----:B------:R-:W-:Y:S01]  /*1140*/  FMUL R27, R27, 0.5 ;  /* 0x3f0000001b1b7820 */ /* 0x000fe20000400000 */
[----:B----4-:R-:W-:Y:S02]  /*1150*/  FADD R25, R25, -R0 ;  /* 0x8000000019197221 */ /* 0x010fe40000000000 */
[----:B------:R-:W-:Y:S02]  /*1160*/  FFMA.RM R26, R26, R22, 12582913 ;  /* 0x4b4000011a1a7423 */ /* 0x000fe40000004016 */
[----:B------:R-:W-:Y:S02]  /*1170*/  FMUL R25, R25, 0.5 ;  /* 0x3f00000019197820 */ /* 0x000fe40000400000 */
[C---:B------:R-:W-:Y:S01]  /*1180*/  FADD R28, R26.reuse, -12583039 ;  /* 0xcb40007f1a1c7421 */ /* 0x040fe20000000000 */
[----:B0-----:R-:W-:-:S03]  /*1190*/  SHF.L.U32 R17, R26, 0x17, RZ ;  /* 0x000000171a117819 */ /* 0x001fc600000006ff */
[----:B------:R-:W-:-:S04]  /*11a0*/  FFMA R28, R29, 1.4426950216293334961, -R28 ;  /* 0x3fb8aa3b1d1c7823 */ /* 0x000fc8000000081c */
[----:B------:R-:W-:Y:S01]  /*11b0*/  FFMA R28, R29, 1.925963033500011079e-08, R28 ;  /* 0x32a570601d1c7823 */ /* 0x000fe2000000001c */
[----:B------:R-:W-:-:S04]  /*11c0*/  FFMA.SAT R29, R27, R24, 0.5 ;  /* 0x3f0000001b1d7423 */ /* 0x000fc80000002018 */
[----:B------:R-:W-:Y:S01]  /*11d0*/  FFMA.RM R16, R29, R22, 12582913 ;  /* 0x4b4000011d107423 */ /* 0x000fe20000004016 */
[----:B------:R-:W-:Y:S01]  /*11e0*/  FFMA.SAT R29, R25, R24, 0.5 ;  /* 0x3f000000191d7423 */ /* 0x000fe20000002018 */
[----:B------:R-:W0:Y:S02]  /*11f0*/  MUFU.EX2 R28, R28 ;  /* 0x0000001c001c7308 */ /* 0x000e240000000800 */
[C---:B------:R-:W-:Y:S01]  /*1200*/  FADD R26, R16.reuse, -12583039 ;  /* 0xcb40007f101a7421 */ /* 0x040fe20000000000 */
[----:B------:R-:W-:Y:S01]  /*1210*/  FFMA.RM R22, R29, R22, 12582913 ;  /* 0x4b4000011d167423 */ /* 0x000fe20000004016 */
[----:B------:R-:W-:Y:S02]  /*1220*/  SHF.L.U32 R16, R16, 0x17, RZ ;  /* 0x0000001710107819 */ /* 0x000fe400000006ff */
[----:B------:R-:W-:Y:S01]  /*1230*/  FFMA R26, R27, 1.4426950216293334961, -R26 ;  /* 0x3fb8aa3b1b1a7823 */ /* 0x000fe2000000081a */
[C---:B------:R-:W-:Y:S01]  /*1240*/  FADD R24, R22.reuse, -12583039 ;  /* 0xcb40007f16187421 */ /* 0x040fe20000000000 */
[----:B------:R-:W-:-:S02]  /*1250*/  SHF.L.U32 R22, R22, 0x17, RZ ;  /* 0x0000001716167819 */ /* 0x000fc400000006ff */
[----:B------:R-:W-:Y:S01]  /*1260*/  FFMA R27, R27, 1.925963033500011079e-08, R26 ;  /* 0x32a570601b1b7823 */ /* 0x000fe2000000001a */
[----:B------:R-:W-:-:S04]  /*1270*/  FFMA R24, R25, 1.4426950216293334961, -R24 ;  /* 0x3fb8aa3b19187823 */ /* 0x000fc80000000818 */
[----:B------:R-:W-:Y:S01]  /*1280*/  FFMA R24, R25, 1.925963033500011079e-08, R24 ;  /* 0x32a5706019187823 */ /* 0x000fe20000000018 */
[----:B------:R-:W1:Y:S01]  /*1290*/  MUFU.EX2 R27, R27 ;  /* 0x0000001b001b7308 */ /* 0x000e620000000800 */
[----:B0-----:R-:W-:-:S05]  /*12a0*/  FMUL R17, R17, R28 ;  /* 0x0000001c11117220 */ /* 0x001fca0000400000 */
[----:B------:R0:W-:Y:S02]  /*12b0*/  STG.E desc[UR6][R18.64+0x4], R17 ;  /* 0x0000041112007986 */ /* 0x0001e4000c101906 */
[----:B------:R-:W2:Y:S01]  /*12c0*/  MUFU.EX2 R29, R24 ;  /* 0x00000018001d7308 */ /* 0x000ea20000000800 */
[----:B-1----:R-:W-:Y:S01]  /*12d0*/  FMUL R25, R16, R27 ;  /* 0x0000001b10197220 */ /* 0x002fe20000400000 */
[----:B------:R-:W-:-:S04]  /*12e0*/  FADD R16, R3, R23 ;  /* 0x0000001703107221 */ /* 0x000fc80000000000 */
[----:B------:R0:W-:Y:S01]  /*12f0*/  STG.E desc[UR6][R18.64+0x8], R25 ;  /* 0x0000081912007986 */ /* 0x0001e2000c101906 */
[----:B------:R-:W-:Y:S01]  /*1300*/  FADD R16, R16, R17 ;  /* 0x0000001110107221 */ /* 0x000fe20000000000 */
[----:B--2---:R-:W-:-:S03]  /*1310*/  FMUL R29, R22, R29 ;  /* 0x0000001d161d7220 */ /* 0x004fc60000400000 */
[----:B------:R-:W-:Y:S02]  /*1320*/  FADD R16, R16, R25 ;  /* 0x0000001910107221 */ /* 0x000fe40000000000 */
[----:B------:R0:W-:Y:S02]  /*1330*/  STG.E desc[UR6][R18.64+0xc], R29 ;  /* 0x00000c1d12007986 */ /* 0x0001e4000c101906 */
[----:B------:R-:W-:-:S07]  /*1340*/  FADD R3, R16, R29 ;  /* 0x0000001d10037221 */ /* 0x000fce0000000000 */
.L_x_8:
[----:B------:R-:W-:Y:S05]  /*1350*/  @!P3 BRA `(.L_x_7) ;  /* 0x0000000000e0b947 */ /* 0x000fea0003800000 */
[----:B------:R-:W-:Y:S02]  /*1360*/  ISETP.NE.AND P3, PT, R10, 0x1, PT ;  /* 0x000000010a00780c */ /* 0x000fe40003f65270 */
[----:B------:R-:W-:-:S11]  /*1370*/  LOP3.LUT P1, RZ, R21, 0x1, RZ, 0xc0, !PT ;  /* 0x0000000115ff7812 */ /* 0x000fd6000782c0ff */
[----:B------:R-:W-:Y:S05]  /*1380*/  @!P3 BRA `(.L_x_9) ;  /* 0x00000000008cb947 */ /* 0x000fea0003800000 */
[----:B0-----:R-:W-:-:S05]  /*1390*/  IADD3 R17, PT, PT, R5, R2, RZ ;  /* 0x0000000205117210 */ /* 0x001fca0007ffe0ff */
[----:B------:R-:W-:-:S05]  /*13a0*/  IMAD.WIDE.U32 R16, R17, 0x4, R12 ;  /* 0x0000000411107825 */ /* 0x000fca00078e000c */
[----:B------:R-:W2:Y:S01]  /*13b0*/  LDG.E R19, desc[UR6][R16.64] ;  /* 0x0000000610137981 */ /* 0x000ea2000c1e1900 */
[----:B------:R-:W-:Y:S01]  /*13c0*/  HFMA2 R21, -RZ, RZ, 0.96630859375, -0.0022525787353515625 ;  /* 0x3bbb989dff157431 */ /* 0x000fe200000001ff */
[----:B------:R-:W-:Y:S02]  /*13d0*/  MOV R22, 0x437c0000 ;  /* 0x437c000000167802 */ /* 0x000fe40000000f00 */
[----:B------:R-:W-:-:S04]  /*13e0*/  IADD3 R25, P3, PT, R5, R2, RZ ;  /* 0x0000000205197210 */ /* 0x000fc80007f7e0ff */
[----:B------:R-:W-:Y:S01]  /*13f0*/  IADD3.X R26, PT, PT, RZ, RZ, RZ, P3, !PT ;  /* 0x000000ffff1a7210 */ /* 0x000fe20001ffe4ff */
[----:B--2---:R-:W-:-:S04]  /*1400*/  FADD R19, R19, -R0 ;  /* 0x8000000013137221 */ /* 0x004fc80000000000 */
[----:B------:R-:W-:-:S04]  /*1410*/  FMUL R18, R19, 0.5 ;  /* 0x3f00000013127820 */ /* 0x000fc80000400000 */
[----:B------:R-:W-:-:S04]  /*1420*/  FFMA.SAT R19, R18, R21, 0.5 ;  /* 0x3f00000012137423 */ /* 0x000fc80000002015 */
[----:B------:R-:W-:-:S04]  /*1430*/  FFMA.RM R19, R19, R22, 12582913 ;  /* 0x4b40000113137423 */ /* 0x000fc80000004016 */
[----:B------:R-:W-:-:S04]  /*1440*/  FADD R23, R19, -12583039 ;  /* 0xcb40007f13177421 */ /* 0x000fc80000000000 */
[----:B------:R-:W-:-:S04]  /*1450*/  FFMA R23, R18, 1.4426950216293334961, -R23 ;  /* 0x3fb8aa3b12177823 */ /* 0x000fc80000000817 */
[----:B------:R-:W-:Y:S01]  /*1460*/  FFMA R24, R18, 1.925963033500011079e-08, R23 ;  /* 0x32a5706012187823 */ /* 0x000fe20000000017 */
[----:B------:R-:W-:Y:S02]  /*1470*/  SHF.L.U32 R23, R19, 0x17, RZ ;  /* 0x0000001713177819 */ /* 0x000fe400000006ff */
[----:B------:R-:W-:-:S03]  /*1480*/  LEA R18, P3, R25, R12, 0x2 ;  /* 0x0000000c19127211 */ /* 0x000fc600078610ff */
[----:B------:R-:W0:Y:S01]  /*1490*/  MUFU.EX2 R24, R24 ;  /* 0x0000001800187308 */ /* 0x000e220000000800 */
[----:B------:R-:W-:Y:S01]  /*14a0*/  LEA.HI.X R19, R25, R13, R26, 0x2, P3 ;  /* 0x0000000d19137211 */ /* 0x000fe200018f141a */
[----:B0-----:R-:W-:-:S05]  /*14b0*/  FMUL R23, R23, R24 ;  /* 0x0000001817177220 */ /* 0x001fca0000400000 */
[----:B------:R1:W-:Y:S04]  /*14c0*/  STG.E desc[UR6][R16.64], R23 ;  /* 0x0000001710007986 */ /* 0x0003e8000c101906 */
[----:B------:R-:W2:Y:S01]  /*14d0*/  LDG.E R25, desc[UR6][R18.64+0x4] ;  /* 0x0000040612197981 */ /* 0x000ea2000c1e1900 */
[----:B------:R-:W-:Y:S01]  /*14e0*/  FADD R3, R3, R23 ;  /* 0x0000001703037221 */ /* 0x000fe20000000000 */
[----:B------:R-:W-:Y:S01]  /*14f0*/  IADD3 R2, PT, PT, R2, 0x2, RZ ;  /* 0x0000000202027810 */ /* 0x000fe20007ffe0ff */
[----:B--2---:R-:W-:-:S04]  /*1500*/  FADD R25, R25, -R0 ;  /* 0x8000000019197221 */ /* 0x004fc80000000000 */
[----:B------:R-:W-:-:S04]  /*1510*/  FMUL R26, R25, 0.5 ;  /* 0x3f000000191a7820 */ /* 0x000fc80000400000 */
[----:B------:R-:W-:-:S04]  /*1520*/  FFMA.SAT R21, R26, R21, 0.5 ;  /* 0x3f0000001a157423 */ /* 0x000fc80000002015 */
[----:B------:R-:W-:-:S04]  /*1530*/  FFMA.RM R21, R21, R22, 12582913 ;  /* 0x4b40000115157423 */ /* 0x000fc80000004016 */
[C---:B------:R-:W-:Y:S01]  /*1540*/  FADD R25, R21.reuse, -12583039 ;  /* 0xcb40007f15197421 */ /* 0x040fe20000000000 */
[----:B------:R-:W-:-:S03]  /*1550*/  SHF.L.U32 R21, R21, 0x17, RZ ;  /* 0x0000001715157819 */ /* 0x000fc600000006ff */
[----:B------:R-:W-:-:S04]  /*1560*/  FFMA R25, R26, 1.4426950216293334961, -R25 ;  /* 0x3fb8aa3b1a197823 */ /* 0x000fc80000000819 */
[----:B------:R-:W-:-:S04]  /*1570*/  FFMA R25, R26, 1.925963033500011079e-08, R25 ;  /* 0x32a570601a197823 */ /* 0x000fc80000000019 */
[----:B------:R-:W0:Y:S02]  /*1580*/  MUFU.EX2 R22, R25 ;  /* 0x0000001900167308 */ /* 0x000e240000000800 */
[----:B0-----:R-:W-:-:S04]  /*1590*/  FMUL R21, R21, R22 ;  /* 0x0000001615157220 */ /* 0x001fc80000400000 */
[----:B------:R-:W-:Y:S01]  /*15a0*/  FADD R3, R3, R21 ;  /* 0x0000001503037221 */ /* 0x000fe20000000000 */
[----:B------:R1:W-:Y:S06]  /*15b0*/  STG.E desc[UR6][R18.64+0x4], R21 ;  /* 0x0000041512007986 */ /* 0x0003ec000c101906 */
.L_x_9:
[----:B------:R-:W-:Y:S05]  /*15c0*/  @!P1 BRA `(.L_x_7) ;  /* 0x0000000000449947 */ /* 0x000fea0003800000 */
[----:B01----:R-:W-:-:S05]  /*15d0*/  IADD3 R17, PT, PT, R5, R2, RZ ;  /* 0x0000000205117210 */ /* 0x003fca0007ffe0ff */
[----:B------:R-:W-:-:S05]  /*15e0*/  IMAD.WIDE.U32 R16, R17, 0x4, R12 ;  /* 0x0000000411107825 */ /* 0x000fca00078e000c */
[----:B------:R-:W2:Y:S01]  /*15f0*/  LDG.E R19, desc[UR6][R16.64] ;  /* 0x0000000610137981 */ /* 0x000ea2000c1e1900 */
[----:B------:R-:W-:Y:S01]  /*1600*/  MOV R21, 0x437c0000 ;  /* 0x437c000000157802 */ /* 0x000fe20000000f00 */
[----:B--2---:R-:W-:Y:S01]  /*1610*/  FADD R19, R19, -R0 ;  /* 0x8000000013137221 */ /* 0x004fe20000000000 */
[----:B------:R-:W-:-:S03]  /*1620*/  HFMA2 R0, -RZ, RZ, 0.96630859375, -0.0022525787353515625 ;  /* 0x3bbb989dff007431 */ /* 0x000fc600000001ff */
        /* <DEDUP_REMOVED lines=11> */
.L_x_7:
[----:B------:R-:W-:Y:S01]  /*16e0*/  MOV R2, RZ ;  /* 0x000000ff00027202 */ /* 0x000fe20000000f00 */
[----:B------:R-:W-:Y:S06]  /*16f0*/  @!P0 BRA `(.L_x_10) ;  /* 0x0000000c00d88947 */ /* 0x000fec0003800000 */
[----:B------:R-:W-:-:S05]  /*1700*/  UMOV UR5, URZ ;  /* 0x000000ff00057c82 */ /* 0x000fca0008000000 */
.L_x_43:
[----:B0123--:R-:W-:-:S05]  /*1710*/  IADD3 R17, PT, PT, R5, UR5, RZ ;  /* 0x0000000505117c10 */ /* 0x00ffca000fffe0ff */
[----:B------:R-:W-:-:S05]  /*1720*/  IMAD.WIDE.U32 R16, R17, 0x4, R12 ;  /* 0x0000000411107825 */ /* 0x000fca00078e000c */
[----:B------:R-:W2:Y:S01]  /*1730*/  LDG.E R29, desc[UR6][R16.64] ;  /* 0x00000006101d7981 */ /* 0x000ea2000c1e1900 */
[----:B------:R-:W0:Y:S01]  /*1740*/  MUFU.RCP R0, R3 ;  /* 0x0000000300007308 */ /* 0x000e220000001000 */
[----:B------:R-:W-:Y:S01]  /*1750*/  UIADD3 UR5, UPT, UPT, UR5, 0x10, URZ ;  /* 0x0000001005057890 */ /* 0x000fe2000fffe0ff */
[----:B------:R-:W-:Y:S05]  /*1760*/  BSSY.RECONVERGENT B2, `(.L_x_11) ;  /* 0x000000c000027945 */ /* 0x000fea0003800200 */
[----:B------:R-:W-:Y:S01]  /*1770*/  ISETP.NE.AND P3, PT, R9, UR5, PT ;  /* 0x0000000509007c0c */ /* 0x000fe2000bf65270 */
[----:B0-----:R-:W-:-:S04]  /*1780*/  FFMA R19, R0, -R3, 1 ;  /* 0x3f80000000137423 */ /* 0x001fc80000000803 */
[----:B------:R-:W-:Y:S01]  /*1790*/  FFMA R0, R0, R19, R0 ;  /* 0x0000001300007223 */ /* 0x000fe20000000000 */
[----:B--2---:R-:W0:Y:S03]  /*17a0*/  FCHK P0, R29, R3 ;  /* 0x000000031d007302 */ /* 0x004e260000000000 */
[----:B------:R-:W-:-:S04]  /*17b0*/  FFMA R2, R29, R0, RZ ;  /* 0x000000001d027223 */ /* 0x000fc800000000ff */
[----:B------:R-:W-:-:S04]  /*17c0*/  FFMA R19, R2, -R3, R29 ;  /* 0x8000000302137223 */ /* 0x000fc8000000001d */
[----:B------:R-:W-:Y:S01]  /*17d0*/  FFMA R19, R0, R19, R2 ;  /* 0x0000001300137223 */ /* 0x000fe20000000002 */
[----:B0-----:R-:W-:Y:S06]  /*17e0*/  @!P0 BRA `(.L_x_12) ;  /* 0x00000000000c8947 */ /* 0x001fec0003800000 */
[----:B------:R-:W-:-:S07]  /*17f0*/  MOV R22, 0x1810 ;  /* 0x0000181000167802 */ /* 0x000fce0000000f00 */
[----:B------:R-:W-:Y:S05]  /*1800*/  CALL.REL.NOINC `($__internal_0_$__cuda_sm3x_div_rn_noftz_f32_slowpath) ;  /* 0x0000001c00947944 */ /* 0x000fea0003c00000 */
[----:B------:R-:W-:-:S07]  /*1810*/  MOV R19, R0 ;  /* 0x0000000000137202 */ /* 0x000fce0000000f00 */
.L_x_12:
[----:B------:R-:W-:Y:S05]  /*1820*/  BSYNC.RECONVERGENT B2 ;  /* 0x0000000000027941 */ /* 0x000fea0003800200 */
.L_x_11:
[----:B------:R-:W2:Y:S01]  /*1830*/  LDG.E R29, desc[UR6][R16.64+0x4] ;  /* 0x00000406101d7981 */ /* 0x000ea2000c1e1900 */
[----:B------:R-:W0:Y:S01]  /*1840*/  MUFU.RCP R0, R3 ;  /* 0x0000000300007308 */ /* 0x000e220000001000 */
[----:B------:R-:W-:Y:S02]  /*1850*/  BSSY.RECONVERGENT B2, `(.L_x_13) ;  /* 0x000000c000027945 */ /* 0x000fe40003800200 */
[----:B------:R1:W-:Y:S01]  /*1860*/  STG.E desc[UR6][R16.64], R19 ;  /* 0x0000001310007986 */ /* 0x0003e2000c101906 */
[----:B0-----:R-:W-:-:S04]  /*1870*/  FFMA R21, R0, -R3, 1 ;  /* 0x3f80000000157423 */ /* 0x001fc80000000803 */
[----:B------:R-:W-:Y:S01]  /*1880*/  FFMA R0, R0, R21, R0 ;  /* 0x0000001500007223 */ /* 0x000fe20000000000 */
[----:B--2---:R-:W0:Y:S03]  /*1890*/  FCHK P0, R29, R3 ;  /* 0x000000031d007302 */ /* 0x004e260000000000 */
[----:B------:R-:W-:-:S04]  /*18a0*/  FFMA R2, R0, R29, RZ ;  /* 0x0000001d00027223 */ /* 0x000fc800000000ff */
[----:B------:R-:W-:-:S04]  /*18b0*/  FFMA R21, R2, -R3, R29 ;  /* 0x8000000302157223 */ /* 0x000fc8000000001d */
[----:B------:R-:W-:Y:S01]  /*18c0*/  FFMA R21, R0, R21, R2 ;  /* 0x0000001500157223 */ /* 0x000fe20000000002 */
[----:B01----:R-:W-:Y:S06]  /*18d0*/  @!P0 BRA `(.L_x_14) ;  /* 0x00000000000c8947 */ /* 0x003fec0003800000 */
[----:B------:R-:W-:-:S07]  /*18e0*/  MOV R22, 0x1900 ;  /* 0x0000190000167802 */ /* 0x000fce0000000f00 */
[----:B------:R-:W-:Y:S05]  /*18f0*/  CALL.REL.NOINC `($__internal_0_$__cuda_sm3x_div_rn_noftz_f32_slowpath) ;  /* 0x0000001c00587944 */ /* 0x000fea0003c00000 */
[----:B------:R-:W-:-:S07]  /*1900*/  MOV R21, R0 ;  /* 0x0000000000157202 */ /* 0x000fce0000000f00 */
.L_x_14:
[----:B------:R-:W-:Y:S05]  /*1910*/  BSYNC.RECONVERGENT B2 ;  /* 0x0000000000027941 */ /* 0x000fea0003800200 */
.L_x_13:
        /* <DEDUP_REMOVED lines=14> */
.L_x_16:
[----:B------:R-:W-:Y:S05]  /*1a00*/  BSYNC.RECONVERGENT B2 ;  /* 0x0000000000027941 */ /* 0x000fea0003800200 */
.L_x_15:
        /* <DEDUP_REMOVED lines=14> */
.L_x_18:
[----:B------:R-:W-:Y:S05]  /*1af0*/  BSYNC.RECONVERGENT B2 ;  /* 0x0000000000027941 */ /* 0x000fea0003800200 */
.L_x_17:
        /* <DEDUP_REMOVED lines=14> */
.L_x_20:
[----:B------:R-:W-:Y:S05]  /*1be0*/  BSYNC.RECONVERGENT B2 ;  /* 0x0000000000027941 */ /* 0x000fea0003800200 */
.L_x_19:
        /* <DEDUP_REMOVED lines=14> */
.L_x_22:
[----:B------:R-:W-:Y:S05]  /*1cd0*/  BSYNC.RECONVERGENT B2 ;  /* 0x0000000000027941 */ /* 0x000fea0003800200 */
.L_x_21:
        /* <DEDUP_REMOVED lines=14> */
.L_x_24:
[----:B------:R-:W-:Y:S05]  /*1dc0*/  BSYNC.RECONVERGENT B2 ;  /* 0x0000000000027941 */ /* 0x000fea0003800200 */
.L_x_23:
        /* <DEDUP_REMOVED lines=14> */
.L_x_26:
[----:B------:R-:W-:Y:S05]  /*1eb0*/  BSYNC.RECONVERGENT B2 ;  /* 0x0000000000027941 */ /* 0x000fea0003800200 */
.L_x_25:
        /* <DEDUP_REMOVED lines=14> */
.L_x_28:
[----:B------:R-:W-:Y:S05]  /*1fa0*/  BSYNC.RECONVERGENT B2 ;  /* 0x0000000000027941 */ /* 0x000fea0003800200 */
.L_x_27:
        /* <DEDUP_REMOVED lines=14> */
.L_x_30:
[----:B------:R-:W-:Y:S05]  /*2090*/  BSYNC.RECONVERGENT B2 ;  /* 0x0000000000027941 */ /* 0x000fea0003800200 */
.L_x_29:
        /* <DEDUP_REMOVED lines=14> */
.L_x_32:
[----:B------:R-:W-:Y:S05]  /*2180*/  BSYNC.RECONVERGENT B2 ;  /* 0x0000000000027941 */ /* 0x000fea0003800200 */
.L_x_31:
        /* <DEDUP_REMOVED lines=14> */
.L_x_34:
[----:B------:R-:W-:Y:S05]  /*2270*/  BSYNC.RECONVERGENT B2 ;  /* 0x0000000000027941 */ /* 0x000fea0003800200 */
.L_x_33:
        /* <DEDUP_REMOVED lines=14> */
.L_x_36:
[----:B------:R-:W-:Y:S05]  /*2360*/  BSYNC.RECONVERGENT B2 ;  /* 0x0000000000027941 */ /* 0x000fea0003800200 */
.L_x_35:
        /* <DEDUP_REMOVED lines=14> */
.L_x_38:
[----:B------:R-:W-:Y:S05]  /*2450*/  BSYNC.RECONVERGENT B2 ;  /* 0x0000000000027941 */ /* 0x000fea0003800200 */
.L_x_37:
        /* <DEDUP_REMOVED lines=14> */
.L_x_40:
[----:B------:R-:W-:Y:S05]  /*2540*/  BSYNC.RECONVERGENT B2 ;  /* 0x0000000000027941 */ /* 0x000fea0003800200 */
.L_x_39:
        /* <DEDUP_REMOVED lines=13> */
.L_x_42:
[----:B------:R-:W-:Y:S05]  /*2620*/  BSYNC.RECONVERGENT B2 ;  /* 0x0000000000027941 */ /* 0x000fea0003800200 */
.L_x_41:
[----:B------:R3:W-:Y:S01]  /*2630*/  STG.E desc[UR6][R16.64+0x3c], R0 ;  /* 0x00003c0010007986 */ /* 0x0007e2000c101906 */
[----:B------:R-:W-:Y:S05]  /*2640*/  @P3 BRA `(.L_x_43) ;  /* 0xfffffff000303947 */ /* 0x000fea000383ffff */
[----:B------:R-:W-:-:S07]  /*2650*/  MOV R2, R9 ;  /* 0x0000000900027202 */ /* 0x000fce0000000f00 */
.L_x_10:
[----:B------:R-:W-:-:S13]  /*2660*/  ISETP.NE.AND P0, PT, R20, RZ, PT ;  /* 0x000000ff1400720c */ /* 0x000fda0003f05270 */
[----:B------:R-:W-:Y:S05]  /*2670*/  @!P0 BRA `(.L_x_44) ;  /* 0x0000000c00f08947 */ /* 0x000fea0003800000 */
[----:B------:R-:W-:-:S13]  /*2680*/  ISETP.GE.U32.AND P0, PT, R7, 0x7, PT ;  /* 0x000000070700780c */ /* 0x000fda0003f06070 */
[----:B------:R-:W-:Y:S05]  /*2690*/  @!P0 BRA `(.L_x_45) ;  /* 0x0000000400f88947 */ /* 0x000fea0003800000 */
[----:B01----:R-:W-:-:S05]  /*26a0*/  IADD3 R19, PT, PT, R5, R2, RZ ;  /* 0x0000000205137210 */ /* 0x003fca0007ffe0ff */
[----:B------:R-:W-:-:S05]  /*26b0*/  IMAD.WIDE.U32 R18, R19, 0x4, R12 ;  /* 0x0000000413127825 */ /* 0x000fca00078e000c */
[----:B------:R-:W4:Y:S01]  /*26c0*/  LDG.E R29, desc[UR6][R18.64] ;  /* 0x00000006121d7981 */ /* 0x000f22000c1e1900 */
[----:B--23--:R-:W0:Y:S01]  /*26d0*/  MUFU.RCP R0, R3 ;  /* 0x0000000300007308 */ /* 0x00ce220000001000 */
[----:B------:R-:W-:Y:S01]  /*26e0*/  BSSY.RECONVERGENT B2, `(.L_x_46) ;  /* 0x000000b000027945 */ /* 0x000fe20003800200 */
[----:B0-----:R-:W-:-:S04]  /*26f0*/  FFMA R17, R0, -R3, 1 ;  /* 0x3f80000000117423 */ /* 0x001fc80000000803 */
[----:B------:R-:W-:Y:S02]  /*2700*/  FFMA R0, R0, R17, R0 ;  /* 0x0000001100007223 */ /* 0x000fe40000000000 */
[----:B----4-:R-:W0:Y:S02]  /*2710*/  FCHK P0, R29, R3 ;  /* 0x000000031d007302 */ /* 0x010e240000000000 */
[----:B------:R-:W-:-:S04]  /*2720*/  FFMA R16, R0, R29, RZ ;  /* 0x0000001d00107223 */ /* 0x000fc800000000ff */
[----:B------:R-:W-:-:S04]  /*2730*/  FFMA R17, R16, -R3, R29 ;  /* 0x8000000310117223 */ /* 0x000fc8000000001d */
[----:B------:R-:W-:Y:S01]  /*2740*/  FFMA R21, R0, R17, R16 ;  /* 0x0000001100157223 */ /* 0x000fe20000000010 */
[----:B0-----:R-:W-:Y:S06]  /*2750*/  @!P0 BRA `(.L_x_47) ;  /* 0x00000000000c8947 */ /* 0x001fec0003800000 */
[----:B------:R-:W-:-:S07]  /*2760*/  MOV R22, 0x2780 ;  /* 0x0000278000167802 */ /* 0x000fce0000000f00 */
[----:B------:R-:W-:Y:S05]  /*2770*/  CALL.REL.NOINC `($__internal_0_$__cuda_sm3x_div_rn_noftz_f32_slowpath) ;  /* 0x0000000c00b87944 */ /* 0x000fea0003c00000 */
[----:B------:R-:W-:-:S07]  /*2780*/  MOV R21, R0 ;  /* 0x0000000000157202 */ /* 0x000fce0000000f00 */
.L_x_47:
[----:B------:R-:W-:Y:S05]  /*2790*/  BSYNC.RECONVERGENT B2 ;  /* 0x0000000000027941 */ /* 0x000fea0003800200 */
.L_x_46:
[----:B------:R-:W-:Y:S01]  /*27a0*/  IADD3 R17, P0, PT, R5, R2, RZ ;  /* 0x0000000205117210 */ /* 0x000fe20007f1e0ff */
[----:B------:R0:W-:Y:S03]  /*27b0*/  STG.E desc[UR6][R18.64], R21 ;  /* 0x0000001512007986 */ /* 0x0001e6000c101906 */
[----:B------:R-:W-:Y:S02]  /*27c0*/  IADD3.X R0, PT, PT, RZ, RZ, RZ, P0, !PT ;  /* 0x000000ffff007210 */ /* 0x000fe400007fe4ff */
[----:B------:R-:W-:-:S04]  /*27d0*/  LEA R16, P0, R17, R12, 0x2 ;  /* 0x0000000c11107211 */ /* 0x000fc800078010ff */
[----:B------:R-:W-:-:S05]  /*27e0*/  LEA.HI.X R17, R17, R13, R0, 0x2, P0 ;  /* 0x0000000d11117211 */ /* 0x000fca00000f1400 */
[----:B------:R-:W2:Y:S01]  /*27f0*/  LDG.E R29, desc[UR6][R16.64+0x4] ;  /* 0x00000406101d7981 */ /* 0x000ea2000c1e1900 */
[----:B------:R-:W1:Y:S01]  /*2800*/  MUFU.RCP R0, R3 ;  /* 0x0000000300007308 */ /* 0x000e620000001000 */
[----:B------:R-:W-:Y:S01]  /*2810*/  BSSY.RECONVERGENT B2, `(.L_x_48) ;  /* 0x000000b000027945 */ /* 0x000fe20003800200 */
[----:B-1----:R-:W-:-:S04]  /*2820*/  FFMA R23, R0, -R3, 1 ;  /* 0x3f80000000177423 */ /* 0x002fc80000000803 */
[----:B------:R-:W-:Y:S02]  /*2830*/  FFMA R0, R0, R23, R0 ;  /* 0x0000001700007223 */ /* 0x000fe40000000000 */
[----:B--2---:R-:W1:Y:S02]  /*2840*/  FCHK P0, R29, R3 ;  /* 0x000000031d007302 */ /* 0x004e640000000000 */
[----:B------:R-:W-:-:S04]  /*2850*/  FFMA R22, R0, R29, RZ ;  /* 0x0000001d00167223 */ /* 0x000fc800000000ff */
[----:B------:R-:W-:-:S04]  /*2860*/  FFMA R23, R22, -R3, R29 ;  /* 0x8000000316177223 */ /* 0x000fc8000000001d */
[----:B------:R-:W-:Y:S01]  /*2870*/  FFMA R23, R0, R23, R22 ;  /* 0x0000001700177223 */ /* 0x000fe20000000016 */
[----:B01----:R-:W-:Y:S06]  /*2880*/  @!P0 BRA `(.L_x_49) ;  /* 0x00000000000c8947 */ /* 0x003fec0003800000 */
[----:B------:R-:W-:-:S07]  /*2890*/  MOV R22, 0x28b0 ;  /* 0x000028b000167802 */ /* 0x000fce0000000f00 */
[----:B------:R-:W-:Y:S05]  /*28a0*/  CALL.REL.NOINC `($__internal_0_$__cuda_sm3x_div_rn_noftz_f32_slowpath) ;  /* 0x0000000c006c7944 */ /* 0x000fea0003c00000 */
[----:B------:R-:W-:-:S07]  /*28b0*/  MOV R23, R0 ;  /* 0x0000000000177202 */ /* 0x000fce0000000f00 */
.L_x_49:
[----:B------:R-:W-:Y:S05]  /*28c0*/  BSYNC.RECONVERGENT B2 ;  /* 0x0000000000027941 */ /* 0x000fea0003800200 */
.L_x_48:
        /* <DEDUP_REMOVED lines=14> */
.L_x_51:
[----:B------:R-:W-:Y:S05]  /*29b0*/  BSYNC.RECONVERGENT B2 ;  /* 0x0000000000027941 */ /* 0x000fea0003800200 */
.L_x_50:
        /* <DEDUP_REMOVED lines=14> */
.L_x_53:
[----:B------:R-:W-:Y:S05]  /*2aa0*/  BSYNC.RECONVERGENT B2 ;  /* 0x0000000000027941 */ /* 0x000fea0003800200 */
.L_x_52:
        /* <DEDUP_REMOVED lines=14> */
.L_x_55:
[----:B------:R-:W-:Y:S05]  /*2b90*/  BSYNC.RECONVERGENT B2 ;  /* 0x0000000000027941 */ /* 0x000fea0003800200 */
.L_x_54:
        /* <DEDUP_REMOVED lines=14> */
.L_x_57:
[----:B------:R-:W-:Y:S05]  /*2c80*/  BSYNC.RECONVERGENT B2 ;  /* 0x0000000000027941 */ /* 0x000fea0003800200 */
.L_x_56:
        /* <DEDUP_REMOVED lines=14> */
.L_x_59:
[----:B------:R-:W-:Y:S05]  /*2d70*/  BSYNC.RECONVERGENT B2 ;  /* 0x0000000000027941 */ /* 0x000fea0003800200 */
.L_x_58:
        /* <DEDUP_REMOVED lines=13> */
.L_x_61:
[----:B------:R-:W-:Y:S05]  /*2e50*/  BSYNC.RECONVERGENT B2 ;  /* 0x0000000000027941 */ /* 0x000fea0003800200 */
.L_x_60:
[----:B------:R4:W-:Y:S01]  /*2e60*/  STG.E desc[UR6][R16.64+0x1c], R0 ;  /* 0x00001c0010007986 */ /* 0x0009e2000c101906 */
[----:B------:R-:W-:-:S07]  /*2e70*/  IADD3 R2, PT, PT, R2, 0x8, RZ ;  /* 0x0000000802027810 */ /* 0x000fce0007ffe0ff */
.L_x_45:
[----:B------:R-:W-:-:S13]  /*2e80*/  ISETP.NE.AND P0, PT, R11, RZ, PT ;  /* 0x000000ff0b00720c */ /* 0x000fda0003f05270 */
[----:B------:R-:W-:Y:S05]  /*2e90*/  @!P0 BRA `(.L_x_44) ;  /* 0x0000000400e88947 */ /* 0x000fea0003800000 */
[----:B------:R-:W-:-:S13]  /*2ea0*/  ISETP.GE.U32.AND P0, PT, R6, 0x3, PT ;  /* 0x000000030600780c */ /* 0x000fda0003f06070 */
[----:B------:R-:W-:Y:S05]  /*2eb0*/  @!P0 BRA `(.L_x_62) ;  /* 0x0000000400088947 */ /* 0x000fea0003800000 */
[----:B01234-:R-:W-:-:S05]  /*2ec0*/  IADD3 R17, PT, PT, R5, R2, RZ ;  /* 0x0000000205117210 */ /* 0x01ffca0007ffe0ff */
[----:B------:R-:W-:-:S05]  /*2ed0*/  IMAD.WIDE.U32 R16, R17, 0x4, R12 ;  /* 0x0000000411107825 */ /* 0x000fca00078e000c */
[----:B------:R-:W2:Y:S01]  /*2ee0*/  LDG.E R29, desc[UR6][R16.64] ;  /* 0x00000006101d7981 */ /* 0x000ea2000c1e1900 */
[----:B------:R-:W0:Y:S01]  /*2ef0*/  MUFU.RCP R0, R3 ;  /* 0x0000000300007308 */ /* 0x000e220000001000 */
[----:B------:R-:W-:Y:S01]  /*2f00*/  BSSY.RECONVERGENT B2, `(.L_x_63) ;  /* 0x000000b000027945 */ /* 0x000fe20003800200 */
[----:B0-----:R-:W-:-:S04]  /*2f10*/  FFMA R19, R0, -R3, 1 ;  /* 0x3f80000000137423 */ /* 0x001fc80000000803 */
[----:B------:R-:W-:Y:S02]  /*2f20*/  FFMA R0, R0, R19, R0 ;  /* 0x0000001300007223 */ /* 0x000fe40000000000 */
[----:B--2---:R-:W0:Y:S02]  /*2f30*/  FCHK P0, R29, R3 ;  /* 0x000000031d007302 */ /* 0x004e240000000000 */
[----:B------:R-:W-:-:S04]  /*2f40*/  FFMA R18, R0, R29, RZ ;  /* 0x0000001d00127223 */ /* 0x000fc800000000ff */
[----:B------:R-:W-:-:S04]  /*2f50*/  FFMA R19, R18, -R3, R29 ;  /* 0x8000000312137223 */ /* 0x000fc8000000001d */
[----:B------:R-:W-:Y:S01]  /*2f60*/  FFMA R21, R0, R19, R18 ;  /* 0x0000001300157223 */ /* 0x000fe20000000012 */
[----:B0-----:R-:W-:Y:S06]  /*2f70*/  @!P0 BRA `(.L_x_64) ;  /* 0x00000000000c8947 */ /* 0x001fec0003800000 */
[----:B------:R-:W-:-:S07]  /*2f80*/  MOV R22, 0x2fa0 ;  /* 0x00002fa000167802 */ /* 0x000fce0000000f00 */
[----:B------:R-:W-:Y:S05]  /*2f90*/  CALL.REL.NOINC `($__internal_0_$__cuda_sm3x_div_rn_noftz_f32_slowpath) ;  /* 0x0000000400b07944 */ /* 0x000fea0003c00000 */
[----:B------:R-:W-:-:S07]  /*2fa0*/  MOV R21, R0 ;  /* 0x0000000000157202 */ /* 0x000fce0000000f00 */
.L_x_64:
[----:B------:R-:W-:Y:S05]  /*2fb0*/  BSYNC.RECONVERGENT B2 ;  /* 0x0000000000027941 */ /* 0x000fea0003800200 */
.L_x_63:
        /* <DEDUP_REMOVED lines=18> */
.L_x_66:
[----:B------:R-:W-:Y:S05]  /*30e0*/  BSYNC.RECONVERGENT B2 ;  /* 0x0000000000027941 */ /* 0x000fea0003800200 */
.L_x_65:
        /* <DEDUP_REMOVED lines=14> */
.L_x_68:
[----:B------:R-:W-:Y:S05]  /*31d0*/  BSYNC.RECONVERGENT B2 ;  /* 0x0000000000027941 */ /* 0x000fea0003800200 */
.L_x_67:
        /* <DEDUP_REMOVED lines=13> */
.L_x_70:
[----:B------:R-:W-:Y:S05]  /*32b0*/  BSYNC.RECONVERGENT B2 ;  /* 0x0000000000027941 */ /* 0x000fea0003800200 */
.L_x_69:
[----:B------:R0:W-:Y:S01]  /*32c0*/  STG.E desc[UR6][R18.64+0xc], R0 ;  /* 0x00000c0012007986 */ /* 0x0001e2000c101906 */
[----:B------:R-:W-:-:S07]  /*32d0*/  IADD3 R2, PT, PT, R2, 0x4, RZ ;  /* 0x0000000402027810 */ /* 0x000fce0007ffe0ff */
.L_x_62:
[----:B------:R-:W-:-:S13]  /*32e0*/  ISETP.NE.AND P0, PT, R10, RZ, PT ;  /* 0x000000ff0a00720c */ /* 0x000fda0003f05270 */
[----:B------:R-:W-:Y:S05]  /*32f0*/  @!P0 BRA `(.L_x_44) ;  /* 0x0000000000d08947 */ /* 0x000fea0003800000 */
[----:B01234-:R-:W-:-:S05]  /*3300*/  IADD3 R17, PT, PT, R5, R2, RZ ;  /* 0x0000000205117210 */ /* 0x01ffca0007ffe0ff */
[----:B------:R-:W-:-:S05]  /*3310*/  IMAD.WIDE.U32 R16, R17, 0x4, R12 ;  /* 0x0000000411107825 */ /* 0x000fca00078e000c */
[----:B------:R-:W2:Y:S01]  /*3320*/  LDG.E R29, desc[UR6][R16.64] ;  /* 0x00000006101d7981 */ /* 0x000ea2000c1e1900 */
[----:B------:R-:W0:Y:S01]  /*3330*/  MUFU.RCP R0, R3 ;  /* 0x0000000300007308 */ /* 0x000e220000001000 */
[----:B------:R-:W-:Y:S01]  /*3340*/  BSSY.RECONVERGENT B2, `(.L_x_71) ;  /* 0x000000b000027945 */ /* 0x000fe20003800200 */
[----:B------:R-:W-:Y:S01]  /*3350*/  ISETP.NE.AND P3, PT, R10, 0x1, PT ;  /* 0x000000010a00780c */ /* 0x000fe20003f65270 */
        /* <DEDUP_REMOVED lines=9> */
.L_x_72:
[----:B------:R-:W-:Y:S05]  /*33f0*/  BSYNC.RECONVERGENT B2 ;  /* 0x0000000000027941 */ /* 0x000fea0003800200 */
.L_x_71:
[----:B------:R0:W-:Y:S01]  /*3400*/  STG.E desc[UR6][R16.64], R0 ;  /* 0x0000000010007986 */ /* 0x0001e2000c101906 */
[----:B------:R-:W-:Y:S05]  /*3410*/  @!P3 BRA `(.L_x_44) ;  /* 0x000000000088b947 */ /* 0x000fea0003800000 */
[----:B------:R-:W-:-:S04]  /*3420*/  IADD3 R5, P0, PT, R5, R2, RZ ;  /* 0x0000000205057210 */ /* 0x000fc80007f1e0ff */
[----:B0-----:R-:W-:Y:S02]  /*3430*/  IADD3.X R0, PT, PT, RZ, RZ, RZ, P0, !PT ;  /* 0x000000ffff007210 */ /* 0x001fe400007fe4ff */
[----:B------:R-:W-:-:S04]  /*3440*/  LEA R16, P0, R5, R12, 0x2 ;  /* 0x0000000c05107211 */ /* 0x000fc800078010ff */
[----:B------:R-:W-:-:S05]  /*3450*/  LEA.HI.X R17, R5, R13, R0, 0x2, P0 ;  /* 0x0000000d05117211 */ /* 0x000fca00000f1400 */
        /* <DEDUP_REMOVED lines=13> */
.L_x_74:
[----:B------:R-:W-:Y:S05]  /*3530*/  BSYNC.RECONVERGENT B2 ;  /* 0x0000000000027941 */ /* 0x000fea0003800200 */
.L_x_73:
[----:B------:R0:W-:Y:S01]  /*3540*/  STG.E desc[UR6][R16.64+0x4], R0 ;  /* 0x0000040010007986 */ /* 0x0001e2000c101906 */
[----:B------:R-:W-:Y:S05]  /*3550*/  @!P3 BRA `(.L_x_44) ;  /* 0x000000000038b947 */ /* 0x000fea0003800000 */
[----:B------:R-:W2:Y:S01]  /*3560*/  LDG.E R29, desc[UR6][R16.64+0x8] ;  /* 0x00000806101d7981 */ /* 0x000ea2000c1e1900 */
[----:B0-----:R-:W0:Y:S01]  /*3570*/  MUFU.RCP R0, R3 ;  /* 0x0000000300007308 */ /* 0x001e220000001000 */
        /* <DEDUP_REMOVED lines=10> */
.L_x_76:
[----:B------:R-:W-:Y:S05]  /*3620*/  BSYNC.RECONVERGENT B2 ;  /* 0x0000000000027941 */ /* 0x000fea0003800200 */
.L_x_75:
[----:B------:R0:W-:Y:S02]  /*3630*/  STG.E desc[UR6][R16.64+0x8], R0 ;  /* 0x0000080010007986 */ /* 0x0001e4000c101906 */
.L_x_44:
[----:B------:R-:W-:Y:S05]  /*3640*/  @P2 BRA `(.L_x_77) ;  /* 0xffffffc800cc2947 */ /* 0x000fea000383ffff */
[----:B------:R-:W-:Y:S05]  /*3650*/  EXIT ;  /* 0x000000000000794d */ /* 0x000fea0003800000 */
        .weak           $__internal_0_$__cuda_sm3x_div_rn_noftz_f32_slowpath
        .type           $__internal_0_$__cuda_sm3x_div_rn_noftz_f32_slowpath,@function
        .size           $__internal_0_$__cuda_sm3x_div_rn_noftz_f32_slowpath,(.L_x_90 - $__internal_0_$__cuda_sm3x_div_rn_noftz_f32_slowpath)
$__internal_0_$__cuda_sm3x_div_rn_noftz_f32_slowpath:
[----:B------:R-:W-:Y:S01]  /*3660*/  SHF.R.U32.HI R21, RZ, 0x17, R3 ;  /* 0x00000017ff157819 */ /* 0x000fe20000011603 */
[----:B------:R-:W-:Y:S01]  /*3670*/  BSSY.RECONVERGENT B0, `(.L_x_78) ;  /* 0x0000063000007945 */ /* 0x000fe20003800200 */
[----:B------:R-:W-:Y:S02]  /*3680*/  SHF.R.U32.HI R24, RZ, 0x17, R29 ;  /* 0x00000017ff187819 */ /* 0x000fe4000001161d */
[----:B------:R-:W-:Y:S02]  /*3690*/  LOP3.LUT R21, R21, 0xff, RZ, 0xc0, !PT ;  /* 0x000000ff15157812 */ /* 0x000fe400078ec0ff */
[----:B------:R-:W-:Y:S02]  /*36a0*/  LOP3.LUT R24, R24, 0xff, RZ, 0xc0, !PT ;  /* 0x000000ff18187812 */ /* 0x000fe400078ec0ff */
[----:B------:R-:W-:Y:S02]  /*36b0*/  IADD3 R0, PT, PT, R21, -0x1, RZ ;  /* 0xffffffff15007810 */ /* 0x000fe40007ffe0ff */
[----:B------:R-:W-:-:S02]  /*36c0*/  IADD3 R25, PT, PT, R24, -0x1, RZ ;  /* 0xffffffff18197810 */ /* 0x000fc40007ffe0ff */
[----:B------:R-:W-:Y:S02]  /*36d0*/  ISETP.GT.U32.AND P0, PT, R0, 0xfd, PT ;  /* 0x000000fd0000780c */ /* 0x000fe40003f04070 */
[----:B------:R-:W-:Y:S02]  /*36e0*/  MOV R26, R3 ;  /* 0x00000003001a7202 */ /* 0x000fe40000000f00 */
[----:B------:R-:W-:-:S13]  /*36f0*/  ISETP.GT.U32.OR P0, PT, R25, 0xfd, P0 ;  /* 0x000000fd1900780c */ /* 0x000fda0000704470 */
[----:B------:R-:W-:Y:S01]  /*3700*/  @!P0 MOV R23, RZ ;  /* 0x000000ff00178202 */ /* 0x000fe20000000f00 */
[----:B------:R-:W-:Y:S06]  /*3710*/  @!P0 BRA `(.L_x_79) ;  /* 0x00000000005c8947 */ /* 0x000fec0003800000 */
[----:B------:R-:W-:Y:S02]  /*3720*/  FSETP.GTU.FTZ.AND P0, PT, |R29|, +INF , PT ;  /* 0x7f8000001d00780b */ /* 0x000fe40003f1c200 */
[----:B------:R-:W-:-:S04]  /*3730*/  FSETP.GTU.FTZ.AND P1, PT, |R3|, +INF , PT ;  /* 0x7f8000000300780b */ /* 0x000fc80003f3c200 */
[----:B------:R-:W-:-:S13]  /*3740*/  PLOP3.LUT P0, PT, P0, P1, PT, 0xf8, 0x8f ;  /* 0x00000000008f781c */ /* 0x000fda0000703f70 */
[----:B------:R-:W-:Y:S05]  /*3750*/  @P0 BRA `(.L_x_80) ;  /* 0x00000004004c0947 */ /* 0x000fea0003800000 */
[----:B------:R-:W-:-:S13]  /*3760*/  LOP3.LUT P0, RZ, R26, 0x7fffffff, R29, 0xc8, !PT ;  /* 0x7fffffff1aff7812 */ /* 0x000fda000780c81d */
[----:B------:R-:W-:Y:S05]  /*3770*/  @!P0 BRA `(.L_x_81) ;  /* 0x00000004003c8947 */ /* 0x000fea0003800000 */
[----:B------:R-:W-:Y:S02]  /*3780*/  FSETP.NEU.FTZ.AND P4, PT, |R29|, +INF , PT ;  /* 0x7f8000001d00780b */ /* 0x000fe40003f9d200 */
[----:B------:R-:W-:Y:S02]  /*3790*/  FSETP.NEU.FTZ.AND P1, PT, |R3|, +INF , PT ;  /* 0x7f8000000300780b */ /* 0x000fe40003f3d200 */
[----:B------:R-:W-:-:S11]  /*37a0*/  FSETP.NEU.FTZ.AND P0, PT, |R29|, +INF , PT ;  /* 0x7f8000001d00780b */ /* 0x000fd60003f1d200 */
[----:B------:R-:W-:Y:S05]  /*37b0*/  @!P1 BRA !P4, `(.L_x_81) ;  /* 0x00000004002c9947 */ /* 0x000fea0006000000 */
[----:B------:R-:W-:-:S04]  /*37c0*/  LOP3.LUT P4, RZ, R29, 0x7fffffff, RZ, 0xc0, !PT ;  /* 0x7fffffff1dff7812 */ /* 0x000fc8000788c0ff */
[----:B------:R-:W-:-:S13]  /*37d0*/  PLOP3.LUT P1, PT, P1, P4, PT, 0x2f, 0xf2 ;  /* 0x0000000000f2781c */ /* 0x000fda0000f28577 */
[----:B------:R-:W-:Y:S05]  /*37e0*/  @P1 BRA `(.L_x_82) ;  /* 0x0000000400181947 */ /* 0x000fea0003800000 */
[----:B------:R-:W-:-:S04]  /*37f0*/  LOP3.LUT P1, RZ, R26, 0x7fffffff, RZ, 0xc0, !PT ;  /* 0x7fffffff1aff7812 */ /* 0x000fc8000782c0ff */
[----:B------:R-:W-:-:S13]  /*3800*/  PLOP3.LUT P0, PT, P0, P1, PT, 0x2f, 0xf2 ;  /* 0x0000000000f2781c */ /* 0x000fda0000702577 */
[----:B------:R-:W-:Y:S05]  /*3810*/  @P0 BRA `(.L_x_83) ;  /* 0x0000000400000947 */ /* 0x000fea0003800000 */
[----:B------:R-:W-:Y:S02]  /*3820*/  ISETP.GE.AND P0, PT, R25, RZ, PT ;  /* 0x000000ff1900720c */ /* 0x000fe40003f06270 */
[----:B------:R-:W-:-:S11]  /*3830*/  ISETP.GE.AND P1, PT, R0, RZ, PT ;  /* 0x000000ff0000720c */ /* 0x000fd60003f26270 */
[----:B------:R-:W-:Y:S01]  /*3840*/  @P0 MOV R23, RZ ;  /* 0x000000ff00170202 */ /* 0x000fe20000000f00 */
[----:B------:R-:W-:Y:S01]  /*3850*/  @!P0 FFMA R29, R29, 1.84467440737095516160e+19, RZ ;  /* 0x5f8000001d1d8823 */ /* 0x000fe200000000ff */
[----:B------:R-:W-:Y:S01]  /*3860*/  @!P0 MOV R23, 0xffffffc0 ;  /* 0xffffffc000178802 */ /* 0x000fe20000000f00 */
[----:B------:R-:W-:-:S03]  /*3870*/  @!P1 FFMA R26, R3, 1.84467440737095516160e+19, RZ ;  /* 0x5f800000031a9823 */ /* 0x000fc600000000ff */
[----:B------:R-:W-:-:S07]  /*3880*/  @!P1 IADD3 R23, PT, PT, R23, 0x40, RZ ;  /* 0x0000004017179810 */ /* 0x000fce0007ffe0ff */
.L_x_79:
[----:B------:R-:W-:Y:S01]  /*3890*/  LEA R27, R21, 0xc0800000, 0x17 ;  /* 0xc0800000151b7811 */ /* 0x000fe200078eb8ff */
[----:B------:R-:W-:Y:S01]  /*38a0*/  BSSY.RECONVERGENT B1, `(.L_x_84) ;  /* 0x0000036000017945 */ /* 0x000fe20003800200 */
[----:B------:R-:W-:Y:S02]  /*38b0*/  IADD3 R24, PT, PT, R24, -0x7f, RZ ;  /* 0xffffff8118187810 */ /* 0x000fe40007ffe0ff */
[----:B------:R-:W-:-:S03]  /*38c0*/  IADD3 R27, PT, PT, -R27, R26, RZ ;  /* 0x0000001a1b1b7210 */ /* 0x000fc60007ffe1ff */
[C---:B------:R-:W-:Y:S01]  /*38d0*/  IMAD R0, R24.reuse, -0x800000, R29 ;  /* 0xff80000018007824 */ /* 0x040fe200078e021d */
[----:B------:R0:W1:Y:S01]  /*38e0*/  MUFU.RCP R26, R27 ;  /* 0x0000001b001a7308 */ /* 0x0000620000001000 */
[----:B------:R-:W-:-:S04]  /*38f0*/  IADD3 R24, PT, PT, R24, 0x7f, -R21 ;  /* 0x0000007f18187810 */ /* 0x000fc80007ffe815 */
[----:B------:R-:W-:Y:S01]  /*3900*/  IADD3 R23, PT, PT, R24, R23, RZ ;  /* 0x0000001718177210 */ /* 0x000fe20007ffe0ff */
[----:B0-----:R-:W-:-:S04]  /*3910*/  FADD.FTZ R27, -R27, -RZ ;  /* 0x800000ff1b1b7221 */ /* 0x001fc80000010100 */
[----:B-1----:R-:W-:-:S04]  /*3920*/  FFMA R25, R26, R27, 1 ;  /* 0x3f8000001a197423 */ /* 0x002fc8000000001b */
[----:B------:R-:W-:-:S04]  /*3930*/  FFMA R25, R26, R25, R26 ;  /* 0x000000191a197223 */ /* 0x000fc8000000001a */
[----:B------:R-:W-:-:S04]  /*3940*/  FFMA R26, R0, R25, RZ ;  /* 0x00000019001a7223 */ /* 0x000fc800000000ff */
[----:B------:R-:W-:-:S04]  /*3950*/  FFMA R28, R27, R26, R0 ;  /* 0x0000001a1b1c7223 */ /* 0x000fc80000000000 */
[----:B------:R-:W-:-:S04]  /*3960*/  FFMA R28, R25, R28, R26 ;  /* 0x0000001c191c7223 */ /* 0x000fc8000000001a */
[----:B------:R-:W-:-:S04]  /*3970*/  FFMA R27, R27, R28, R0 ;  /* 0x0000001c1b1b7223 */ /* 0x000fc80000000000 */
[----:B------:R-:W-:-:S05]  /*3980*/  FFMA R0, R25, R27, R28 ;  /* 0x0000001b19007223 */ /* 0x000fca000000001c */
[----:B------:R-:W-:-:S04]  /*3990*/  SHF.R.U32.HI R21, RZ, 0x17, R0 ;  /* 0x00000017ff157819 */ /* 0x000fc80000011600 */
[----:B------:R-:W-:-:S04]  /*39a0*/  LOP3.LUT R24, R21, 0xff, RZ, 0xc0, !PT ;  /* 0x000000ff15187812 */ /* 0x000fc800078ec0ff */
[----:B------:R-:W-:-:S04]  /*39b0*/  IADD3 R21, PT, PT, R24, R23, RZ ;  /* 0x0000001718157210 */ /* 0x000fc80007ffe0ff */
[----:B------:R-:W-:-:S04]  /*39c0*/  IADD3 R24, PT, PT, R21, -0x1, RZ ;  /* 0xffffffff15187810 */ /* 0x000fc80007ffe0ff */
[----:B------:R-:W-:-:S13]  /*39d0*/  ISETP.GE.U32.AND P0, PT, R24, 0xfe, PT ;  /* 0x000000fe1800780c */ /* 0x000fda0003f06070 */
[----:B------:R-:W-:Y:S05]  /*39e0*/  @!P0 BRA `(.L_x_85) ;  /* 0x0000000000808947 */ /* 0x000fea0003800000 */
[----:B------:R-:W-:-:S13]  /*39f0*/  ISETP.GT.AND P0, PT, R21, 0xfe, PT ;  /* 0x000000fe1500780c */ /* 0x000fda0003f04270 */
[----:B------:R-:W-:Y:S05]  /*3a00*/  @P0 BRA `(.L_x_86) ;  /* 0x00000000006c0947 */ /* 0x000fea0003800000 */
[----:B------:R-:W-:-:S13]  /*3a10*/  ISETP.GE.AND P0, PT, R21, 0x1, PT ;  /* 0x000000011500780c */ /* 0x000fda0003f06270 */
[----:B------:R-:W-:Y:S05]  /*3a20*/  @P0 BRA `(.L_x_87) ;  /* 0x0000000000740947 */ /* 0x000fea0003800000 */
[----:B------:R-:W-:Y:S02]  /*3a30*/  ISETP.GE.AND P0, PT, R21, -0x18, PT ;  /* 0xffffffe81500780c */ /* 0x000fe40003f06270 */
[----:B------:R-:W-:-:S11]  /*3a40*/  LOP3.LUT R0, R0, 0x80000000, RZ, 0xc0, !PT ;  /* 0x8000000000007812 */ /* 0x000fd600078ec0ff */
[----:B------:R-:W-:Y:S05]  /*3a50*/  @!P0 BRA `(.L_x_87) ;  /* 0x0000000000688947 */ /* 0x000fea0003800000 */
[CCC-:B------:R-:W-:Y:S01]  /*3a60*/  FFMA.RZ R23, R25.reuse, R27.reuse, R28.reuse ;  /* 0x0000001b19177223 */ /* 0x1c0fe2000000c01c */
[CCC-:B------:R-:W-:Y:S01]  /*3a70*/  FFMA.RP R24, R25.reuse, R27.reuse, R28.reuse ;  /* 0x0000001b19187223 */ /* 0x1c0fe2000000801c */
[----:B------:R-:W-:Y:S01]  /*3a80*/  FFMA.RM R27, R25, R27, R28 ;  /* 0x0000001b191b7223 */ /* 0x000fe2000000401c */
[----:B------:R-:W-:Y:S02]  /*3a90*/  IADD3 R25, PT, PT, R21, 0x20, RZ ;  /* 0x0000002015197810 */ /* 0x000fe40007ffe0ff */
[----:B------:R-:W-:Y:S02]  /*3aa0*/  LOP3.LUT R23, R23, 0x7fffff, RZ, 0xc0, !PT ;  /* 0x007fffff17177812 */ /* 0x000fe400078ec0ff */
[----:B------:R-:W-:Y:S02]  /*3ab0*/  ISETP.NE.AND P4, PT, R21, RZ, PT ;  /* 0x000000ff1500720c */ /* 0x000fe40003f85270 */
[----:B------:R-:W-:Y:S02]  /*3ac0*/  LOP3.LUT R26, R23, 0x800000, RZ, 0xfc, !PT ;  /* 0x00800000171a7812 */ /* 0x000fe400078efcff */
[----:B------:R-:W-:-:S02]  /*3ad0*/  ISETP.NE.AND P1, PT, R21, RZ, PT ;  /* 0x000000ff1500720c */ /* 0x000fc40003f25270 */
[----:B------:R-:W-:Y:S02]  /*3ae0*/  IADD3 R21, PT, PT, -R21, RZ, RZ ;  /* 0x000000ff15157210 */ /* 0x000fe40007ffe1ff */
[----:B------:R-:W-:Y:S02]  /*3af0*/  SHF.L.U32 R25, R26, R25, RZ ;  /* 0x000000191a197219 */ /* 0x000fe400000006ff */
[----:B------:R-:W-:Y:S02]  /*3b00*/  FSETP.NEU.FTZ.AND P0, PT, R24, R27, PT ;  /* 0x0000001b1800720b */ /* 0x000fe40003f1d000 */
[----:B------:R-:W-:Y:S02]  /*3b10*/  SEL R21, R21, RZ, P4 ;  /* 0x000000ff15157207 */ /* 0x000fe40002000000 */
[----:B------:R-:W-:Y:S02]  /*3b20*/  ISETP.NE.AND P1, PT, R25, RZ, P1 ;  /* 0x000000ff1900720c */ /* 0x000fe40000f25270 */
[----:B------:R-:W-:-:S02]  /*3b30*/  SHF.R.U32.HI R26, RZ, R21, R26 ;  /* 0x00000015ff1a7219 */ /* 0x000fc4000001161a */
[----:B------:R-:W-:Y:S02]  /*3b40*/  PLOP3.LUT P0, PT, P0, P1, PT, 0xf8, 0x8f ;  /* 0x00000000008f781c */ /* 0x000fe40000703f70 */
[----:B------:R-:W-:Y:S02]  /*3b50*/  SHF.R.U32.HI R23, RZ, 0x1, R26 ;  /* 0x00000001ff177819 */ /* 0x000fe4000001161a */
[----:B------:R-:W-:-:S04]  /*3b60*/  SEL R24, RZ, 0x1, !P0 ;  /* 0x00000001ff187807 */ /* 0x000fc80004000000 */
[----:B------:R-:W-:-:S04]  /*3b70*/  LOP3.LUT R21, R24, 0x1, R23, 0xf8, !PT ;  /* 0x0000000118157812 */ /* 0x000fc800078ef817 */
[----:B------:R-:W-:-:S04]  /*3b80*/  LOP3.LUT R26, R21, R26, RZ, 0xc0, !PT ;  /* 0x0000001a151a7212 */ /* 0x000fc800078ec0ff */
[----:B------:R-:W-:-:S04]  /*3b90*/  IADD3 R23, PT, PT, R23, R26, RZ ;  /* 0x0000001a17177210 */ /* 0x000fc80007ffe0ff */
[----:B------:R-:W-:Y:S01]  /*3ba0*/  LOP3.LUT R0, R23, R0, RZ, 0xfc, !PT ;  /* 0x0000000017007212 */ /* 0x000fe200078efcff */
[----:B------:R-:W-:Y:S06]  /*3bb0*/  BRA `(.L_x_87) ;  /* 0x0000000000107947 */ /* 0x000fec0003800000 */
.L_x_86:
[----:B------:R-:W-:-:S04]  /*3bc0*/  LOP3.LUT R0, R0, 0x80000000, RZ, 0xc0, !PT ;  /* 0x8000000000007812 */ /* 0x000fc800078ec0ff */
[----:B------:R-:W-:Y:S01]  /*3bd0*/  LOP3.LUT R0, R0, 0x7f800000, RZ, 0xfc, !PT ;  /* 0x7f80000000007812 */ /* 0x000fe200078efcff */
[----:B------:R-:W-:Y:S06]  /*3be0*/  BRA `(.L_x_87) ;  /* 0x0000000000047947 */ /* 0x000fec0003800000 */
.L_x_85:
[----:B------:R-:W-:-:S07]  /*3bf0*/  LEA R0, R23, R0, 0x17 ;  /* 0x0000000017007211 */ /* 0x000fce00078eb8ff */
.L_x_87:
[----:B------:R-:W-:Y:S05]  /*3c00*/  BSYNC.RECONVERGENT B1 ;  /* 0x0000000000017941 */ /* 0x000fea0003800200 */
.L_x_84:
[----:B------:R-:W-:Y:S05]  /*3c10*/  BRA `(.L_x_88) ;  /* 0x0000000000207947 */ /* 0x000fea0003800000 */
.L_x_83:
[----:B------:R-:W-:-:S04]  /*3c20*/  LOP3.LUT R26, R26, 0x80000000, R29, 0x48, !PT ;  /* 0x800000001a1a7812 */ /* 0x000fc800078e481d */
[----:B------:R-:W-:Y:S01]  /*3c30*/  LOP3.LUT R0, R26, 0x7f800000, RZ, 0xfc, !PT ;  /* 0x7f8000001a007812 */ /* 0x000fe200078efcff */
[----:B------:R-:W-:Y:S06]  /*3c40*/  BRA `(.L_x_88) ;  /* 0x0000000000147947 */ /* 0x000fec0003800000 */
.L_x_82:
[----:B------:R-:W-:Y:S01]  /*3c50*/  LOP3.LUT R0, R26, 0x80000000, R29, 0x48, !PT ;  /* 0x800000001a007812 */ /* 0x000fe200078e481d */
[----:B------:R-:W-:Y:S06]  /*3c60*/  BRA `(.L_x_88) ;  /* 0x00000000000c7947 */ /* 0x000fec0003800000 */
.L_x_81:
[----:B------:R-:W0:Y:S01]  /*3c70*/  MUFU.RSQ R0, -QNAN ;  /* 0xffc0000000007908 */ /* 0x000e220000001400 */
[----:B------:R-:W-:Y:S05]  /*3c80*/  BRA `(.L_x_88) ;  /* 0x0000000000047947 */ /* 0x000fea0003800000 */
.L_x_80:
[----:B------:R-:W-:-:S07]  /*3c90*/  FADD.FTZ R0, R29, R3 ;  /* 0x000000031d007221 */ /* 0x000fce0000010000 */
.L_x_88:
[----:B------:R-:W-:Y:S05]  /*3ca0*/  BSYNC.RECONVERGENT B0 ;  /* 0x0000000000007941 */ /* 0x000fea0003800200 */
.L_x_78:
[----:B------:R-:W-:-:S04]  /*3cb0*/  HFMA2 R23, -RZ, RZ, 0, 0 ;  /* 0x00000000ff177431 */ /* 0x000fc800000001ff */
[----:B0-----:R-:W-:Y:S05]  /*3cc0*/  RET.REL.NODEC R22 `(_Z14softmax_kernelPfiii) ;  /* 0xffffffc016cc7950 */ /* 0x001fea0003c3ffff */
.L_x_89:
[----:B------:R-:W-:-:S00]  /*3cd0*/  BRA `(.L_x_89) ;  /* 0xfffffffc00fc7947 */ /* 0x000fc0000383ffff */
[----:B------:R-:W-:-:S00]  /*3ce0*/  NOP ;  /* 0x0000000000007918 */ /* 0x000fc00000000000 */
        /* <DEDUP_REMOVED lines=9> */
.L_x_90:


//--------------------- .nv.shared.reserved.0     --------------------------
	.section	.nv.shared.reserved.0,"aw",@nobits
	.weak		__nv_reservedSMEM_offset_0_alias
	.size		__nv_reservedSMEM_offset_0_alias, 0, 64
	.other		__nv_reservedSMEM_offset_0_alias,@"STO_CUDA_RESERVED_SHARED STV_DEFAULT"
__nv_reservedSMEM_offset_0_alias:
	.zero		0
	.zero		64


//--------------------- .nv.constant0._Z14softmax_kernelPfiii --------------------------
	.section	.nv.constant0._Z14softmax_kernelPfiii,"a",@progbits
	.sectionflags	@""
	.align	4
.nv.constant0._Z14softmax_kernelPfiii:
	.zero		916


//--------------------- SYMBOLS --------------------------

	.type		.nv.reservedSmem.offset0,@object
	.size		.nv.reservedSmem.offset0,0x4
